# CuTe-DSL kernel — source=cudnn_frontend_dsl family=gemm_swiglu
# config = {"ab_dtype": "Float8E4M3FN", "c_dtype": "BFloat16", "mma_mn": [64, 256], "cluster_mn": [2, 1]}


// ===== COMPILED SASS (sm_100a) =====

	.target	sm_100a

	.elftype	@"ET_EXEC"


//--------------------- .note.nv.tkinfo           --------------------------
	.section	.note.nv.tkinfo,"",@"SHT_NOTE"
	.sectionflags	@"SHF_NOTE_NV_TKINFO"
	.tkinfo
        /*0018*/ 	.word	0x00000081
        /*0030*/ 	.string	""
        /*0030*/ 	.string	"ptxas"
        /*0030*/ 	.string	"Cuda compilation tools, release 12.9, V12.9.83"
        /*0030*/ 	.string	"Build system must define TOOLS_VERSION_EXTENDED"
        /*0030*/ 	.string	"-O 3 -arch sm_100a "



//--------------------- .note.nv.cuver            --------------------------
	.section	.note.nv.cuver,"",@"SHT_NOTE"
	.sectionflags	@"SHF_NOTE_NV_CUVER"
        /*0018*/ 	.short	0x0001
        /*001a*/ 	.short	0x0064
        /*001c*/ 	.short	0x0001
        /*001e*/ 	.short	0x0000
        /*0020*/ 	.short	0x0001
        /*0022*/ 	.short	0x0000


//--------------------- .nv.info                  --------------------------
	.section	.nv.info,"",@"SHT_CUDA_INFO"
	.align	4


	//----- nvinfo : EIATTR_REGCOUNT
	.align		4
        /*0000*/ 	.byte	0x04, 0x2f
        /*0002*/ 	.short	(.L_4 - .L_3)
	.align		4
.L_3:
        /*0004*/ 	.word	index@(kernel_cutlass_kernel_cudnngemm_swigludense_gemm_persistent_swigluPersistentDenseGemmKernel_object_at__TiledMMA_ThrLayoutVMNK11110000_PermutationMNK____MMAAtom_ThrID10_ShapeMNK6425632_TVL_0)
        /*0008*/ 	.word	0x00000067


	//----- nvinfo : EIATTR_FRAME_SIZE
	.align		4
.L_4:
        /*000c*/ 	.byte	0x04, 0x11
        /*000e*/ 	.short	(.L_6 - .L_5)
	.align		4
.L_5:
        /*0010*/ 	.word	index@($__internal_2_$__cuda_sm10x_tcgen05_guardrail_trap_unallocated_columns_being_dealloced)
        /*0014*/ 	.word	0x00000000


	//----- nvinfo : EIATTR_FRAME_SIZE
	.align		4
.L_6:
        /*0018*/ 	.byte	0x04, 0x11
        /*001a*/ 	.short	(.L_8 - .L_7)
	.align		4
.L_7:
        /*001c*/ 	.word	index@($__internal_1_$__cuda_sm10x_tcgen05_guardrail_trap_phase_invalid_during_alloc)
        /*0020*/ 	.word	0x00000000


	//----- nvinfo : EIATTR_FRAME_SIZE
	.align		4
.L_8:
        /*0024*/ 	.byte	0x04, 0x11
        /*0026*/ 	.short	(.L_10 - .L_9)
	.align		4
.L_9:
        /*0028*/ 	.word	index@($__internal_0_$__cuda_sm10x_tcgen05_guardrail_trap_col_being_dealloced_not_returned_by_alloc)
        /*002c*/ 	.word	0x00000000


	//----- nvinfo : EIATTR_FRAME_SIZE
	.align		4
.L_10:
        /*0030*/ 	.byte	0x04, 0x11
        /*0032*/ 	.short	(.L_12 - .L_11)
	.align		4
.L_11:
        /*0034*/ 	.word	index@(kernel_cutlass_kernel_cudnngemm_swigludense_gemm_persistent_swigluPersistentDenseGemmKernel_object_at__TiledMMA_ThrLayoutVMNK11110000_PermutationMNK____MMAAtom_ThrID10_ShapeMNK6425632_TVL_0)
        /*0038*/ 	.word	0x00000000


	//----- nvinfo : EIATTR_MIN_STACK_SIZE
	.align		4
.L_12:
        /*003c*/ 	.byte	0x04, 0x12
        /*003e*/ 	.short	(.L_14 - .L_13)
	.align		4
.L_13:
        /*0040*/ 	.word	index@(kernel_cutlass_kernel_cudnngemm_swigludense_gemm_persistent_swigluPersistentDenseGemmKernel_object_at__TiledMMA_ThrLayoutVMNK11110000_PermutationMNK____MMAAtom_ThrID10_ShapeMNK6425632_TVL_0)
        /*0044*/ 	.word	0x00000000
.L_14:


//--------------------- .nv.info.kernel_cutlass_kernel_cudnngemm_swigludense_gemm_persistent_swigluPersistentDenseGemmKernel_object_at__TiledMMA_ThrLayoutVMNK11110000_PermutationMNK____MMAAtom_ThrID10_ShapeMNK6425632_TVL_0 --------------------------
	.section	.nv.info.kernel_cutlass_kernel_cudnngemm_swigludense_gemm_persistent_swigluPersistentDenseGemmKernel_object_at__TiledMMA_ThrLayoutVMNK11110000_PermutationMNK____MMAAtom_ThrID10_ShapeMNK6425632_TVL_0,"",@"SHT_CUDA_INFO"
	.sectionflags	@""
	.align	4


	//----- nvinfo : EIATTR_CUDA_API_VERSION
	.align		4
        /*0000*/ 	.byte	0x04, 0x37
        /*0002*/ 	.short	(.L_16 - .L_15)
.L_15:
        /*0004*/ 	.word	0x00000081


	//----- nvinfo : EIATTR_KPARAM_INFO
	.align		4
.L_16:
        /*0008*/ 	.byte	0x04, 0x17
        /*000a*/ 	.short	(.L_18 - .L_17)
.L_17:
        /*000c*/ 	.word	0x00000000
        /*0010*/ 	.short	0x0008
        /*0012*/ 	.short	0x0264
        /*0014*/ 	.byte	0x00, 0xf0, 0x11, 0x00


	//----- nvinfo : EIATTR_KPARAM_INFO
	.align		4
.L_18:
        /*0018*/ 	.byte	0x04, 0x17
        /*001a*/ 	.short	(.L_20 - .L_19)
.L_19:
        /*001c*/ 	.word	0x00000000
        /*0020*/ 	.short	0x0007
        /*0022*/ 	.short	0x0258
        /*0024*/ 	.byte	0x00, 0xf0, 0x31, 0x00


	//----- nvinfo : EIATTR_KPARAM_INFO
	.align		4
.L_20:
        /*0028*/ 	.byte	0x04, 0x17
        /*002a*/ 	.short	(.L_22 - .L_21)
.L_21:
        /*002c*/ 	.word	0x00000000
        /*0030*/ 	.short	0x0006
        /*0032*/ 	.short	0x024c
        /*0034*/ 	.byte	0x00, 0xf0, 0x31, 0x00


	//----- nvinfo : EIATTR_KPARAM_INFO
	.align		4
.L_22:
        /*0038*/ 	.byte	0x04, 0x17
        /*003a*/ 	.short	(.L_24 - .L_23)
.L_23:
        /*003c*/ 	.word	0x00000000
        /*0040*/ 	.short	0x0005
        /*0042*/ 	.short	0x0240
        /*0044*/ 	.byte	0x00, 0xf0, 0x31, 0x00


	//----- nvinfo : EIATTR_KPARAM_INFO
	.align		4
.L_24:
        /*0048*/ 	.byte	0x04, 0x17
        /*004a*/ 	.short	(.L_26 - .L_25)
.L_25:
        /*004c*/ 	.word	0x00000000
        /*0050*/ 	.short	0x0004
        /*0052*/ 	.short	0x01c0
        /*0054*/ 	.byte	0x00, 0xf0, 0x01, 0x02


	//----- nvinfo : EIATTR_KPARAM_INFO
	.align		4
.L_26:
        /*0058*/ 	.byte	0x04, 0x17
        /*005a*/ 	.short	(.L_28 - .L_27)
.L_27:
        /*005c*/ 	.word	0x00000000
        /*0060*/ 	.short	0x0003
        /*0062*/ 	.short	0x0140
        /*0064*/ 	.byte	0x00, 0xf0, 0x01, 0x02


	//----- nvinfo : EIATTR_KPARAM_INFO
	.align		4
.L_28:
        /*0068*/ 	.byte	0x04, 0x17
        /*006a*/ 	.short	(.L_30 - .L_29)
.L_29:
        /*006c*/ 	.word	0x00000000
        /*0070*/ 	.short	0x0002
        /*0072*/ 	.short	0x00c0
        /*0074*/ 	.byte	0x00, 0xf0, 0x01, 0x02


	//----- nvinfo : EIATTR_KPARAM_INFO
	.align		4
.L_30:
        /*0078*/ 	.byte	0x04, 0x17
        /*007a*/ 	.short	(.L_32 - .L_31)
.L_31:
        /*007c*/ 	.word	0x00000000
        /*0080*/ 	.short	0x0001
        /*0082*/ 	.short	0x0040
        /*0084*/ 	.byte	0x00, 0xf0, 0x01, 0x02


	//----- nvinfo : EIATTR_KPARAM_INFO
	.align		4
.L_32:
        /*0088*/ 	.byte	0x04, 0x17
        /*008a*/ 	.short	(.L_34 - .L_33)
.L_33:
        /*008c*/ 	.word	0x00000000
        /*0090*/ 	.short	0x0000
        /*0092*/ 	.short	0x0000
        /*0094*/ 	.byte	0x00, 0xf0, 0x0d, 0x00


	//----- nvinfo : EIATTR_AT_ENTRY_FRAGMENTS
	.align		4
.L_34:
        /*0098*/ 	.byte	0x04, 0x4f
        /*009a*/ 	.short	(.L_36 - .L_35)


	//   ....[0]....
.L_35:
        /*009c*/ 	.word	0x00000004


	//----- nvinfo : EIATTR_RESERVED_SMEM_USED
	.align		4
.L_36:
        /*00a0*/ 	.byte	0x01, 0x41
	.zero		2


	//----- nvinfo : EIATTR_SPARSE_MMA_MASK
	.align		4
        /*00a4*/ 	.byte	0x03, 0x50
        /*00a6*/ 	.short	0x0000


	//----- nvinfo : EIATTR_TCGEN05_1CTA_USED
	.align		4
        /*00a8*/ 	.byte	0x01, 0x51
	.zero		2


	//----- nvinfo : EIATTR_MAXREG_COUNT
	.align		4
        /*00ac*/ 	.byte	0x03, 0x1b
        /*00ae*/ 	.short	0x00ff


	//----- nvinfo : EIATTR_NUM_BARRIERS
	.align		4
        /*00b0*/ 	.byte	0x02, 0x4c
        /*00b2*/ 	.byte	0x03
	.zero		1


	//----- nvinfo : EIATTR_INT_WARP_WIDE_INSTR_OFFSETS
	.align		4
        /*00b4*/ 	.byte	0x04, 0x31
        /*00b6*/ 	.short	(.L_38 - .L_37)


	//   ....[0]....
.L_37:
        /*00b8*/ 	.word	0x00003f00


	//   ....[1]....
        /*00bc*/ 	.word	0x00003f40


	//----- nvinfo : EIATTR_COOP_GROUP_MASK_REGIDS
	.align		4
.L_38:
        /*00c0*/ 	.byte	0x04, 0x29
        /*00c2*/ 	.short	(.L_40 - .L_39)


	//   ....[0]....
.L_39:
        /*00c4*/ 	.word	0xffffffff


	//   ....[1]....
        /*00c8*/ 	.word	0xffffffff


	//   ....[2]....
        /*00cc*/ 	.word	0xffffffff


	//   ....[3]....
        /*00d0*/ 	.word	0xffffffff


	//   ....[4]....
        /*00d4*/ 	.word	0xffffffff


	//   ....[5]....
        /*00d8*/ 	.word	0xffffffff


	//   ....[6]....
        /*00dc*/ 	.word	0xffffffff


	//----- nvinfo : EIATTR_COOP_GROUP_INSTR_OFFSETS
	.align		4
.L_40:
        /*00e0*/ 	.byte	0x04, 0x28
        /*00e2*/ 	.short	(.L_42 - .L_41)


	//   ....[0]....
.L_41:
        /*00e4*/ 	.word	0x000003b0


	//   ....[1]....
        /*00e8*/ 	.word	0x00000560


	//   ....[2]....
        /*00ec*/ 	.word	0x00000600


	//   ....[3]....
        /*00f0*/ 	.word	0x00001850


	//   ....[4]....
        /*00f4*/ 	.word	0x00001b10


	//   ....[5]....
        /*00f8*/ 	.word	0x00003d90


	//   ....[6]....
        /*00fc*/ 	.word	0x00003ff0


	//----- nvinfo : EIATTR_VRC_CTA_INIT_COUNT
	.align		4
.L_42:
        /*0100*/ 	.byte	0x02, 0x4a
        /*0102*/ 	.byte	0x80
	.zero		1


	//----- nvinfo : EIATTR_MBARRIER_INSTR_OFFSETS
	.align		4
        /*0104*/ 	.byte	0x04, 0x39
        /*0106*/ 	.short	(.L_44 - .L_43)


	//   ....[0]....
.L_43:
        /*0108*/ 	.word	0x000002e0
        /*010c*/ 	.word	0x000000ff
        /*0110*/ 	.word	0x00000000
        /*0114*/ 	.short	0x0100
        /*0116*/ 	.byte	0x06
	.zero		1


	//   ....[1]....
        /*0118*/ 	.word	0x000002f0
        /*011c*/ 	.word	0x000000ff
        /*0120*/ 	.word	0x00000008
        /*0124*/ 	.short	0x0100
        /*0126*/ 	.byte	0x06
	.zero		1


	//   ....[2]....
        /*0128*/ 	.word	0x00000300
        /*012c*/ 	.word	0x000000ff
        /*0130*/ 	.word	0x00000010
        /*0134*/ 	.short	0x0100
        /*0136*/ 	.byte	0x06
	.zero		1


	//   ....[3]....
        /*0138*/ 	.word	0x00000310
        /*013c*/ 	.word	0x000000ff
        /*0140*/ 	.word	0x00000018
        /*0144*/ 	.short	0x0100
        /*0146*/ 	.byte	0x06
	.zero		1


	//   ....[4]....
        /*0148*/ 	.word	0x00000320
        /*014c*/ 	.word	0x000000ff
        /*0150*/ 	.word	0x00000020
        /*0154*/ 	.short	0x0100
        /*0156*/ 	.byte	0x06
	.zero		1


	//   ....[5]....
        /*0158*/ 	.word	0x00000330
        /*015c*/ 	.word	0x000000ff
        /*0160*/ 	.word	0x00000028
        /*0164*/ 	.short	0x0100
        /*0166*/ 	.byte	0x06
	.zero		1


	//   ....[6]....
        /*0168*/ 	.word	0x00000340
        /*016c*/ 	.word	0x000000ff
        /*0170*/ 	.word	0x00000030
        /*0174*/ 	.short	0x0100
        /*0176*/ 	.byte	0x06
	.zero		1


	//   ....[7]....
        /*0178*/ 	.word	0x00000350
        /*017c*/ 	.word	0x000000ff
        /*0180*/ 	.word	0x00000038
        /*0184*/ 	.short	0x0100
        /*0186*/ 	.byte	0x06
	.zero		1


	//   ....[8]....
        /*0188*/ 	.word	0x000004d0
        /*018c*/ 	.word	0x000000ff
        /*0190*/ 	.word	0x00000040
        /*0194*/ 	.short	0x0100
        /*0196*/ 	.byte	0x07
	.zero		1


	//   ....[9]....
        /*0198*/ 	.word	0x000004e0
        /*019c*/ 	.word	0x000000ff
        /*01a0*/ 	.word	0x00000048
        /*01a4*/ 	.short	0x0100
        /*01a6*/ 	.byte	0x07
	.zero		1


	//   ....[10]....
        /*01a8*/ 	.word	0x000004f0
        /*01ac*/ 	.word	0x000000ff
        /*01b0*/ 	.word	0x00000050
        /*01b4*/ 	.short	0x0100
        /*01b6*/ 	.byte	0x07
	.zero		1


	//   ....[11]....
        /*01b8*/ 	.word	0x00000500
        /*01bc*/ 	.word	0x000000ff
        /*01c0*/ 	.word	0x00000058
        /*01c4*/ 	.short	0x0100
        /*01c6*/ 	.byte	0x07
	.zero		1


	//   ....[12]....
        /*01c8*/ 	.word	0x00000a30
        /*01cc*/ 	.word	0x000000ff
        /*01d0*/ 	.word	0x00000020
        /*01d4*/ 	.short	0x010a
        /*01d6*/ 	.byte	0x05
	.zero		1


	//   ....[13]....
        /*01d8*/ 	.word	0x00000b60
        /*01dc*/ 	.word	0x000000ff
        /*01e0*/ 	.word	0x00000020
        /*01e4*/ 	.short	0x010a
        /*01e6*/ 	.byte	0x09
	.zero		1


	//   ....[14]....
        /*01e8*/ 	.word	0x00000c90
        /*01ec*/ 	.word	0x000000ff
        /*01f0*/ 	.word	0x00000020
        /*01f4*/ 	.short	0x010a
        /*01f6*/ 	.byte	0x1e
	.zero		1


	//   ....[15]....
        /*01f8*/ 	.word	0x00000f90
        /*01fc*/ 	.word	0x000000ff
        /*0200*/ 	.word	0x00000020
        /*0204*/ 	.short	0x010a
        /*0206*/ 	.byte	0x05
	.zero		1


	//   ....[16]....
        /*0208*/ 	.word	0x00001320
        /*020c*/ 	.word	0x000000ff
        /*0210*/ 	.word	0x00000000
        /*0214*/ 	.short	0x010a
        /*0216*/ 	.byte	0x06
	.zero		1


	//   ....[17]....
        /*0218*/ 	.word	0x00001340
        /*021c*/ 	.word	0x000000ff
        /*0220*/ 	.word	0x00000050
        /*0224*/ 	.short	0x010a
        /*0226*/ 	.byte	0x07
	.zero		1


	//   ....[18]....
        /*0228*/ 	.word	0x000014d0
        /*022c*/ 	.word	0x000000ff
        /*0230*/ 	.word	0x00000000
        /*0234*/ 	.short	0x010a
        /*0236*/ 	.byte	0x05
	.zero		1


	//   ....[19]....
        /*0238*/ 	.word	0x00001650
        /*023c*/ 	.word	0x000000ff
        /*0240*/ 	.word	0x00000000
        /*0244*/ 	.short	0x010a
        /*0246*/ 	.byte	0x06
	.zero		1


	//   ....[20]....
        /*0248*/ 	.word	0x000017e0
        /*024c*/ 	.word	0x00000000
        /*0250*/ 	.word	0x00000050
        /*0254*/ 	.short	0x010a
        /*0256*/ 	.byte	0xff
	.zero		1


	//   ....[21]....
        /*0258*/ 	.word	0x00002130
        /*025c*/ 	.word	0x00000000
        /*0260*/ 	.word	0x00000040
        /*0264*/ 	.short	0x010a
        /*0266*/ 	.byte	0xff
	.zero		1


	//   ....[22]....
        /*0268*/ 	.word	0x00003b00
        /*026c*/ 	.word	0x00000000
        /*0270*/ 	.word	0x00000050
        /*0274*/ 	.short	0x0101
        /*0276*/ 	.byte	0xff
	.zero		1


	//   ....[23]....
        /*0278*/ 	.word	0x00004050
        /*027c*/ 	.word	0x00000000
        /*0280*/ 	.word	0x00000020
        /*0284*/ 	.short	0x010a
        /*0286*/ 	.byte	0xff
	.zero		1


	//   ....[24]....
        /*0288*/ 	.word	0x000040d0
        /*028c*/ 	.word	0x00000000
        /*0290*/ 	.word	0x00000020
        /*0294*/ 	.short	0x010a
        /*0296*/ 	.byte	0xff
	.zero		1


	//   ....[25]....
        /*0298*/ 	.word	0x00004140
        /*029c*/ 	.word	0x00000000
        /*02a0*/ 	.word	0x00000050
        /*02a4*/ 	.short	0x010a
        /*02a6*/ 	.byte	0xff
	.zero		1


	//   ....[26]....
        /*02a8*/ 	.word	0x000041c0
        /*02ac*/ 	.word	0x00000000
        /*02b0*/ 	.word	0x00000000
        /*02b4*/ 	.short	0x010a
        /*02b6*/ 	.byte	0xff
	.zero		1


	//   ....[27]....
        /*02b8*/ 	.word	0x00004220
        /*02bc*/ 	.word	0x00000000
        /*02c0*/ 	.word	0x00000050
        /*02c4*/ 	.short	0x010a
        /*02c6*/ 	.byte	0xff
	.zero		1


	//   ....[28]....
        /*02c8*/ 	.word	0x00004280
        /*02cc*/ 	.word	0x00000000
        /*02d0*/ 	.word	0x00000040
        /*02d4*/ 	.short	0x010a
        /*02d6*/ 	.byte	0xff
	.zero		1


	//----- nvinfo : EIATTR_NUM_MBARRIERS
	.align		4
.L_44:
        /*02d8*/ 	.byte	0x03, 0x38
        /*02da*/ 	.short	0x000c


	//----- nvinfo : EIATTR_EXIT_INSTR_OFFSETS
	.align		4
        /*02dc*/ 	.byte	0x04, 0x1c
        /*02de*/ 	.short	(.L_46 - .L_45)


	//   ....[0]....
.L_45:
        /*02e0*/ 	.word	0x00001810


	//   ....[1]....
        /*02e4*/ 	.word	0x00004010


	//----- nvinfo : EIATTR_REQNTID
	.align		4
.L_46:
        /*02e8*/ 	.byte	0x04, 0x10
        /*02ea*/ 	.short	(.L_48 - .L_47)
.L_47:
        /*02ec*/ 	.word	0x000000c0
        /*02f0*/ 	.word	0x00000001
        /*02f4*/ 	.word	0x00000001


	//----- nvinfo : EIATTR_CRS_STACK_SIZE
	.align		4
.L_48:
        /*02f8*/ 	.byte	0x04, 0x1e
        /*02fa*/ 	.short	(.L_50 - .L_49)
.L_49:
        /*02fc*/ 	.word	0x00000000


	//----- nvinfo : EIATTR_CBANK_PARAM_SIZE
	.align		4
.L_50:
        /*0300*/ 	.byte	0x03, 0x19
        /*0302*/ 	.short	0x0268


	//----- nvinfo : EIATTR_PARAM_CBANK
	.align		4
        /*0304*/ 	.byte	0x04, 0x0a
        /*0306*/ 	.short	(.L_52 - .L_51)
	.align		4
.L_51:
        /*0308*/ 	.word	index@(.nv.constant0.kernel_cutlass_kernel_cudnngemm_swigludense_gemm_persistent_swigluPersistentDenseGemmKernel_object_at__TiledMMA_ThrLayoutVMNK11110000_PermutationMNK____MMAAtom_ThrID10_ShapeMNK6425632_TVL_0)
        /*030c*/ 	.short	0x0380
        /*030e*/ 	.short	0x0268


	//----- nvinfo : EIATTR_SW_WAR
	.align		4
.L_52:
        /*0310*/ 	.byte	0x04, 0x36
        /*0312*/ 	.short	(.L_54 - .L_53)
.L_53:
        /*0314*/ 	.word	0x00000008
.L_54:


//--------------------- .nv.compat                --------------------------
	.section	.nv.compat,"",@"SHT_CUDA_COMPAT_INFO"
	.align	4
        /*0000*/ 	.byte	0x02, 0x02, 0x02, 0x00, 0x02, 0x05, 0x05, 0x00, 0x02, 0x03, 0x01, 0x00, 0x02, 0x06, 0x01, 0x00


//--------------------- .nv.callgraph             --------------------------
	.section	.nv.callgraph,"",@"SHT_CUDA_CALLGRAPH"
	.align	4
	.sectionentsize	8
	.align		4
        /*0000*/ 	.word	0x00000000
	.align		4
        /*0004*/ 	.word	0xffffffff
	.align		4
        /*0008*/ 	.word	0x00000000
	.align		4
        /*000c*/ 	.word	0xfffffffe
	.align		4
        /*0010*/ 	.word	0x00000000
	.align		4
        /*0014*/ 	.word	0xfffffffd
	.align		4
        /*0018*/ 	.word	0x00000000
	.align		4
        /*001c*/ 	.word	0xfffffffc


//--------------------- .text.kernel_cutlass_kernel_cudnngemm_swigludense_gemm_persistent_swigluPersistentDenseGemmKernel_object_at__TiledMMA_ThrLayoutVMNK11110000_PermutationMNK____MMAAtom_ThrID10_ShapeMNK6425632_TVL_0 --------------------------
	.section	.text.kernel_cutlass_kernel_cudnngemm_swigludense_gemm_persistent_swigluPersistentDenseGemmKernel_object_at__TiledMMA_ThrLayoutVMNK11110000_PermutationMNK____MMAAtom_ThrID10_ShapeMNK6425632_TVL_0,"ax",@progbits
	.align	128
        .global         kernel_cutlass_kernel_cudnngemm_swigludense_gemm_persistent_swigluPersistentDenseGemmKernel_object_at__TiledMMA_ThrLayoutVMNK11110000_PermutationMNK____MMAAtom_ThrID10_ShapeMNK6425632_TVL_0
        .type           kernel_cutlass_kernel_cudnngemm_swigludense_gemm_persistent_swigluPersistentDenseGemmKernel_object_at__TiledMMA_ThrLayoutVMNK11110000_PermutationMNK____MMAAtom_ThrID10_ShapeMNK6425632_TVL_0,@function
        .size           kernel_cutlass_kernel_cudnngemm_swigludense_gemm_persistent_swigluPersistentDenseGemmKernel_object_at__TiledMMA_ThrLayoutVMNK11110000_PermutationMNK____MMAAtom_ThrID10_ShapeMNK6425632_TVL_0,(.L_x_57 - kernel_cutlass_kernel_cudnngemm_swigludense_gemm_persistent_swigluPersistentDenseGemmKernel_object_at__TiledMMA_ThrLayoutVMNK11110000_PermutationMNK____MMAAtom_ThrID10_ShapeMNK6425632_TVL_0)
        .other          kernel_cutlass_kernel_cudnngemm_swigludense_gemm_persistent_swigluPersistentDenseGemmKernel_object_at__TiledMMA_ThrLayoutVMNK11110000_PermutationMNK____MMAAtom_ThrID10_ShapeMNK6425632_TVL_0,@"STO_CUDA_ENTRY STV_DEFAULT"
kernel_cutlass_kernel_cudnngemm_swigludense_gemm_persistent_swigluPersistentDenseGemmKernel_object_at__TiledMMA_ThrLayoutVMNK11110000_PermutationMNK____MMAAtom_ThrID10_ShapeMNK6425632_TVL_0:
.text.kernel_cutlass_kernel_cudnngemm_swigludense_gemm_persistent_swigluPersistentDenseGemmKernel_object_at__TiledMMA_ThrLayoutVMNK11110000_PermutationMNK____MMAAtom_ThrID10_ShapeMNK6425632_TVL_0:
[----:B------:R-:W1:Y:S01]  /*0000*/  LDC R1, c[0x0][0x37c] ;  /* 0x0000df00ff017b82 */ /* 0x000e620000000800 */
[----:B------:R-:W2:Y:S07]  /*0010*/  S2R R5, SR_TID.X ;  /* 0x0000000000057919 */ /* 0x000eae0000002100 */
[----:B------:R-:W3:Y:S01]  /*0020*/  S2UR UR4, SR_CgaCtaId ;  /* 0x00000000000479c3 */ /* 0x000ee20000008800 */
[----:B------:R-:W4:Y:S01]  /*0030*/  LDCU.U8 UR6, c[0x0][0x382] ;  /* 0x00007040ff0677ac */ /* 0x000f220008000000 */
[----:B------:R-:W5:Y:S01]  /*0040*/  LDCU.U8 UR5, c[0x0][0x381] ;  /* 0x00007020ff0577ac */ /* 0x000f620008000000 */
[----:B------:R-:W2:Y:S01]  /*0050*/  LDCU UR7, c[0x0][0x36c] ;  /* 0x00006d80ff0777ac */ /* 0x000ea20008000800 */
[----:B------:R-:W-:Y:S01]  /*0060*/  UMOV UR21, 0x1 ;  /* 0x0000000100157882 */ /* 0x000fe20000000000 */
[----:B----4-:R-:W-:-:S02]  /*0070*/  ULOP3.LUT UR6, UR6, 0x1, URZ, 0xc0, !UPT ;  /* 0x0000000106067892 */ /* 0x010fc4000f8ec0ff */
[----:B-----5:R-:W-:Y:S02]  /*0080*/  ULOP3.LUT UR5, UR5, 0x1, URZ, 0xc0, !UPT ;  /* 0x0000000105057892 */ /* 0x020fe4000f8ec0ff */
[----:B---3--:R-:W-:Y:S02]  /*0090*/  ULEA.HI UR8, UR4, UR4, URZ, 0x1 ;  /* 0x0000000404087291 */ /* 0x008fe4000f8f08ff */
[----:B--2---:R-:W-:Y:S02]  /*00a0*/  UISETP.EQ.U32.AND UP4, UPT, UR7, 0x1, UPT ;  /* 0x000000010700788c */ /* 0x004fe4000bf82070 */
[----:B------:R-:W-:Y:S01]  /*00b0*/  ULOP3.LUT UR8, UR8, 0xfffffffe, URZ, 0xc0, !UPT ;  /* 0xfffffffe08087892 */ /* 0x000fe2000f8ec0ff */
[----:B------:R-:W-:Y:S01]  /*00c0*/  SHF.R.U32.HI R71, RZ, 0x5, R5 ;  /* 0x00000005ff477819 */ /* 0x000fe20000011605 */
[----:B------:R-:W-:Y:S02]  /*00d0*/  UISETP.NE.U32.AND UP6, UPT, UR6, 0x1, UPT ;  /* 0x000000010600788c */ /* 0x000fe4000bfc5070 */
[----:B------:R-:W-:Y:S01]  /*00e0*/  UIADD3 UR12, UPT, UPT, -UR8, UR4, URZ ;  /* 0x00000004080c7290 */ /* 0x000fe2000fffe1ff */
[C---:B------:R-:W-:Y:S01]  /*00f0*/  ISETP.NE.AND P1, PT, R71.reuse, 0x5, PT ;  /* 0x000000054700780c */ /* 0x040fe20003f25270 */
[----:B------:R-:W-:Y:S01]  /*0100*/  UISETP.NE.U32.AND UP5, UPT, UR5, 0x1, UPT ;  /* 0x000000010500788c */ /* 0x000fe2000bfa5070 */
[----:B------:R-:W-:Y:S01]  /*0110*/  ISETP.NE.AND P0, PT, R71, RZ, PT ;  /* 0x000000ff4700720c */ /* 0x000fe20003f05270 */
[----:B------:R-:W-:-:S10]  /*0120*/  USHF.L.U32 UR21, UR21, UR12, URZ ;  /* 0x0000000c15157299 */ /* 0x000fd400080006ff */
[----:B-1----:R-:W-:Y:S05]  /*0130*/  @P1 BRA `(.L_x_0) ;  /* 0x0000000000381947 */ /* 0x002fea0003800000 */
[----:B------:R-:W1:Y:S02]  /*0140*/  LDCU.64 UR6, c[0x0][0x348] ;  /* 0x00006900ff0677ac */ /* 0x000e640008000a00 */
[----:B-1----:R-:W-:Y:S02]  /*0150*/  UIADD3 UR14, UP3, UPT, UR6, 0x40, URZ ;  /* 0x00000040060e7890 */ /* 0x002fe4000ff7e0ff */
[----:B------:R-:W-:Y:S02]  /*0160*/  UIADD3 UR10, UP2, UPT, UR6, 0xc0, URZ ;  /* 0x000000c0060a7890 */ /* 0x000fe4000ff5e0ff */
[----:B------:R-:W-:Y:S02]  /*0170*/  UIADD3 UR8, UP1, UPT, UR6, 0x140, URZ ;  /* 0x0000014006087890 */ /* 0x000fe4000ff3e0ff */
[----:B------:R-:W-:Y:S02]  /*0180*/  UIADD3 UR6, UP0, UPT, UR6, 0x1c0, URZ ;  /* 0x000001c006067890 */ /* 0x000fe4000ff1e0ff */
[----:B------:R-:W-:-:S02]  /*0190*/  UIADD3.X UR15, UPT, UPT, URZ, UR7, URZ, UP3, !UPT ;  /* 0x00000007ff0f7290 */ /* 0x000fc40009ffe4ff */
[----:B------:R-:W-:Y:S02]  /*01a0*/  UIADD3.X UR11, UPT, UPT, URZ, UR7, URZ, UP2, !UPT ;  /* 0x00000007ff0b7290 */ /* 0x000fe400097fe4ff */
[----:B------:R-:W-:Y:S02]  /*01b0*/  UIADD3.X UR9, UPT, UPT, URZ, UR7, URZ, UP1, !UPT ;  /* 0x00000007ff097290 */ /* 0x000fe40008ffe4ff */
[----:B------:R-:W-:-:S03]  /*01c0*/  UIADD3.X UR7, UPT, UPT, URZ, UR7, URZ, UP0, !UPT ;  /* 0x00000007ff077290 */ /* 0x000fc600087fe4ff */
[----:B------:R1:W-:Y:S02]  /*01d0*/  UTMACCTL.PF [UR14] ;  /* 0x000000000e0079b9 */ /* 0x0003e40008040000 */
[----:B------:R1:W-:Y:S02]  /*01e0*/  UTMACCTL.PF [UR10] ;  /* 0x000000000a0079b9 */ /* 0x0003e40008040000 */
[----:B------:R1:W-:Y:S02]  /*01f0*/  UTMACCTL.PF [UR8] ;  /* 0x00000000080079b9 */ /* 0x0003e40008040000 */
[----:B------:R1:W-:Y:S02]  /*0200*/  UTMACCTL.PF [UR6] ;  /* 0x00000000060079b9 */ /* 0x0003e40008040000 */
[----:B-1----:R-:W-:Y:S01]  /*0210*/  NOP ;  /* 0x0000000000007918 */ /* 0x002fe20000000000 */
.L_x_0:
[----:B------:R-:W-:Y:S05]  /*0220*/  @P0 BRA `(.L_x_1) ;  /* 0x0000000000500947 */ /* 0x000fea0003800000 */
[----:B------:R-:W-:Y:S01]  /*0230*/  UMOV UR6, 0x400 ;  /* 0x0000040000067882 */ /* 0x000fe20000000000 */
[----:B------:R-:W-:Y:S01]  /*0240*/  UMOV UR8, 0x1 ;  /* 0x0000000100087882 */ /* 0x000fe20000000000 */
[----:B------:R-:W-:Y:S02]  /*0250*/  ULEA UR6, UR4, UR6, 0x18 ;  /* 0x0000000604067291 */ /* 0x000fe4000f8ec0ff */
[----:B------:R-:W-:-:S04]  /*0260*/  UIADD3 UR8, UPT, UPT, -UR8, 0x100000, URZ ;  /* 0x0010000008087890 */ /* 0x000fc8000fffe1ff */
[----:B------:R-:W-:Y:S02]  /*0270*/  USHF.L.U32 UR9, UR8, 0xb, URZ ;  /* 0x0000000b08097899 */ /* 0x000fe400080006ff */
[----:B------:R-:W-:Y:S01]  /*0280*/  USHF.L.U32 UR8, UR8, 0x1, URZ ;  /* 0x0000000108087899 */ /* 0x000fe200080006ff */
[----:B------:R-:W-:Y:S02]  /*0290*/  UMOV UR5, 0x2 ;  /* 0x0000000200057882 */ /* 0x000fe40000000000 */
[----:B------:R-:W-:-:S04]  /*02a0*/  UIADD3 UR10, UPT, UPT, -UR5, 0x100000, URZ ;  /* 0x00100000050a7890 */ /* 0x000fc8000fffe1ff */
[----:B------:R-:W-:Y:S02]  /*02b0*/  USHF.L.U32 UR11, UR10, 0xb, URZ ;  /* 0x0000000b0a0b7899 */ /* 0x000fe400080006ff */
[----:B------:R-:W-:Y:S01]  /*02c0*/  USHF.L.U32 UR10, UR10, 0x1, URZ ;  /* 0x000000010a0a7899 */ /* 0x000fe200080006ff */
[----:B------:R-:W1:Y:S02]  /*02d0*/  FENCE.VIEW.ASYNC.S ;  /* 0x00000000000073c6 */ /* 0x000e640000000000 */
[----:B-1----:R1:W2:Y:S01]  /*02e0*/  SYNCS.EXCH.64 URZ, [UR6], UR8 ;  /* 0x0000000806ff75b2 */ /* 0x0022a20008000100 */
[----:B------:R1:W3:Y:S01]  /*02f0*/  SYNCS.EXCH.64 URZ, [UR6+0x8], UR8 ;  /* 0x0000080806ff75b2 */ /* 0x0002e20008000100 */
[----:B------:R1:W4:Y:S01]  /*0300*/  SYNCS.EXCH.64 URZ, [UR6+0x10], UR8 ;  /* 0x0000100806ff75b2 */ /* 0x0003220008000100 */
[----:B------:R1:W5:Y:S06]  /*0310*/  SYNCS.EXCH.64 URZ, [UR6+0x18], UR8 ;  /* 0x0000180806ff75b2 */ /* 0x00036c0008000100 */
[----:B------:R1:W1:Y:S01]  /*0320*/  SYNCS.EXCH.64 URZ, [UR6+0x20], UR10 ;  /* 0x0000200a06ff75b2 */ /* 0x0002620008000100 */
[----:B------:R1:W1:Y:S01]  /*0330*/  SYNCS.EXCH.64 URZ, [UR6+0x28], UR10 ;  /* 0x0000280a06ff75b2 */ /* 0x0002620008000100 */
[----:B------:R1:W1:Y:S01]  /*0340*/  SYNCS.EXCH.64 URZ, [UR6+0x30], UR10 ;  /* 0x0000300a06ff75b2 */ /* 0x0002620008000100 */
[----:B------:R1:W1:Y:S01]  /*0350*/  SYNCS.EXCH.64 URZ, [UR6+0x38], UR10 ;  /* 0x0000380a06ff75b2 */ /* 0x0002620008000100 */
[----:B------:R-:W-:Y:S01]  /*0360*/  NOP ;  /* 0x0000000000007918 */ /* 0x000fe20000000000 */
.L_x_1:
[----:B------:R-:W-:Y:S01]  /*0370*/  NOP ;  /* 0x0000000000007918 */ /* 0x000fe20000000000 */
[----:B------:R-:W-:Y:S05]  /*0380*/  BRA.U !UP4, `(.L_x_2) ;  /* 0x000000010c087547 */ /* 0x000fea000b800000 */
[----:B-12345:R-:W-:Y:S01]  /*0390*/  UCGABAR_ARV ;  /* 0x00000000000079c7 */ /* 0x03efe20008000000 */
[----:B------:R-:W-:Y:S05]  /*03a0*/  BRA `(.L_x_3) ;  /* 0x0000000000047947 */ /* 0x000fea0003800000 */
.L_x_2:
[----:B-12345:R-:W-:Y:S01]  /*03b0*/  NOP ;  /* 0x0000000000007918 */ /* 0x03efe20000000000 */
.L_x_3:
[----:B------:R-:W-:Y:S05]  /*03c0*/  BRA.U !UP4, `(.L_x_4) ;  /* 0x000000010c0c7547 */ /* 0x000fea000b800000 */
[----:B------:R-:W-:Y:S01]  /*03d0*/  UCGABAR_WAIT ;  /* 0x0000000000007dc7 */ /* 0x000fe20008000000 */
[----:B------:R-:W-:Y:S01]  /*03e0*/  CCTL.IVALL ;  /* 0x00000000ff00798f */ /* 0x000fe20002000000 */
[----:B------:R-:W-:Y:S05]  /*03f0*/  BRA `(.L_x_5) ;  /* 0x0000000000047947 */ /* 0x000fea0003800000 */
.L_x_4:
[----:B------:R-:W-:Y:S06]  /*0400*/  BAR.SYNC.DEFER_BLOCKING 0x0 ;  /* 0x0000000000007b1d */ /* 0x000fec0000010000 */
.L_x_5:
[----:B------:R-:W-:Y:S05]  /*0410*/  @P0 BRA `(.L_x_6) ;  /* 0x0000000000400947 */ /* 0x000fea0003800000 */
[----:B------:R-:W-:Y:S01]  /*0420*/  UMOV UR7, 0x400 ;  /* 0x0000040000077882 */ /* 0x000fe20000000000 */
[----:B------:R-:W-:Y:S01]  /*0430*/  UMOV UR6, 0x1 ;  /* 0x0000000100067882 */ /* 0x000fe20000000000 */
[----:B------:R-:W-:Y:S01]  /*0440*/  UMOV UR5, 0x4 ;  /* 0x0000000400057882 */ /* 0x000fe20000000000 */
[----:B------:R-:W-:Y:S02]  /*0450*/  ULEA UR7, UR4, UR7, 0x18 ;  /* 0x0000000704077291 */ /* 0x000fe4000f8ec0ff */
[----:B------:R-:W-:-:S04]  /*0460*/  UIADD3 UR8, UPT, UPT, -UR6, 0x100000, URZ ;  /* 0x0010000006087890 */ /* 0x000fc8000fffe1ff */
[----:B------:R-:W-:Y:S02]  /*0470*/  USHF.L.U32 UR9, UR8, 0xb, URZ ;  /* 0x0000000b08097899 */ /* 0x000fe400080006ff */
[----:B------:R-:W-:Y:S02]  /*0480*/  USHF.L.U32 UR8, UR8, 0x1, URZ ;  /* 0x0000000108087899 */ /* 0x000fe400080006ff */
[----:B------:R-:W-:-:S04]  /*0490*/  UIADD3 UR10, UPT, UPT, -UR5, 0x100000, URZ ;  /* 0x00100000050a7890 */ /* 0x000fc8000fffe1ff */
[----:B------:R-:W-:Y:S02]  /*04a0*/  USHF.L.U32 UR11, UR10, 0xb, URZ ;  /* 0x0000000b0a0b7899 */ /* 0x000fe400080006ff */
[----:B------:R-:W-:Y:S01]  /*04b0*/  USHF.L.U32 UR10, UR10, 0x1, URZ ;  /* 0x000000010a0a7899 */ /* 0x000fe200080006ff */
[----:B------:R-:W1:Y:S03]  /*04c0*/  FENCE.VIEW.ASYNC.S ;  /* 0x00000000000073c6 */ /* 0x000e660000000000 */
[----:B-1----:R1:W2:Y:S01]  /*04d0*/  SYNCS.EXCH.64 URZ, [UR7+0x40], UR8 ;  /* 0x0000400807ff75b2 */ /* 0x0022a20008000100 */
[----:B------:R1:W3:Y:S07]  /*04e0*/  SYNCS.EXCH.64 URZ, [UR7+0x48], UR8 ;  /* 0x0000480807ff75b2 */ /* 0x0002ee0008000100 */
[----:B------:R1:W4:Y:S01]  /*04f0*/  SYNCS.EXCH.64 URZ, [UR7+0x50], UR10 ;  /* 0x0000500a07ff75b2 */ /* 0x0003220008000100 */
[----:B------:R1:W5:Y:S01]  /*0500*/  SYNCS.EXCH.64 URZ, [UR7+0x58], UR10 ;  /* 0x0000580a07ff75b2 */ /* 0x0003620008000100 */
[----:B------:R-:W-:Y:S01]  /*0510*/  NOP ;  /* 0x0000000000007918 */ /* 0x000fe20000000000 */
.L_x_6:
[----:B------:R-:W-:Y:S01]  /*0520*/  NOP ;  /* 0x0000000000007918 */ /* 0x000fe20000000000 */
[----:B------:R-:W-:Y:S05]  /*0530*/  BRA.U !UP4, `(.L_x_7) ;  /* 0x000000010c087547 */ /* 0x000fea000b800000 */
[----:B--2345:R-:W-:Y:S01]  /*0540*/  UCGABAR_ARV ;  /* 0x00000000000079c7 */ /* 0x03cfe20008000000 */
[----:B------:R-:W-:Y:S05]  /*0550*/  BRA `(.L_x_8) ;  /* 0x0000000000047947 */ /* 0x000fea0003800000 */
.L_x_7:
[----:B--2345:R-:W-:Y:S01]  /*0560*/  NOP ;  /* 0x0000000000007918 */ /* 0x03cfe20000000000 */
.L_x_8:
[----:B------:R-:W-:Y:S05]  /*0570*/  BRA.U !UP4, `(.L_x_9) ;  /* 0x000000010c0c7547 */ /* 0x000fea000b800000 */
[----:B------:R-:W-:Y:S01]  /*0580*/  UCGABAR_WAIT ;  /* 0x0000000000007dc7 */ /* 0x000fe20008000000 */
[----:B------:R-:W-:Y:S01]  /*0590*/  CCTL.IVALL ;  /* 0x00000000ff00798f */ /* 0x000fe20002000000 */
[----:B------:R-:W-:Y:S05]  /*05a0*/  BRA `(.L_x_10) ;  /* 0x0000000000047947 */ /* 0x000fea0003800000 */
.L_x_9:
[----:B------:R-:W-:Y:S06]  /*05b0*/  BAR.SYNC.DEFER_BLOCKING 0x0 ;  /* 0x0000000000007b1d */ /* 0x000fec0000010000 */
.L_x_10:
[----:B------:R-:W-:Y:S01]  /*05c0*/  NOP ;  /* 0x0000000000007918 */ /* 0x000fe20000000000 */
[----:B------:R-:W-:Y:S05]  /*05d0*/  BRA.U !UP4, `(.L_x_11) ;  /* 0x000000010c087547 */ /* 0x000fea000b800000 */
[----:B------:R-:W-:Y:S01]  /*05e0*/  UCGABAR_ARV ;  /* 0x00000000000079c7 */ /* 0x000fe20008000000 */
[----:B------:R-:W-:Y:S05]  /*05f0*/  BRA `(.L_x_12) ;  /* 0x0000000000047947 */ /* 0x000fea0003800000 */
.L_x_11:
[----:B------:R-:W-:Y:S01]  /*0600*/  NOP ;  /* 0x0000000000007918 */ /* 0x000fe20000000000 */
.L_x_12:
[----:B------:R-:W-:Y:S05]  /*0610*/  BRA.U !UP4, `(.L_x_13) ;  /* 0x000000010c0c7547 */ /* 0x000fea000b800000 */
[----:B------:R-:W-:Y:S01]  /*0620*/  UCGABAR_WAIT ;  /* 0x0000000000007dc7 */ /* 0x000fe20008000000 */
[----:B------:R-:W-:Y:S01]  /*0630*/  CCTL.IVALL ;  /* 0x00000000ff00798f */ /* 0x000fe20002000000 */
[----:B------:R-:W-:Y:S05]  /*0640*/  BRA `(.L_x_14) ;  /* 0x0000000000047947 */ /* 0x000fea0003800000 */
.L_x_13:
[----:B------:R-:W-:Y:S06]  /*0650*/  BAR.SYNC.DEFER_BLOCKING 0x0 ;  /* 0x0000000000007b1d */ /* 0x000fec0000010000 */
.L_x_14:
[----:B------:R-:W2:Y:S01]  /*0660*/  LDCU.U8 UR20, c[0x0][0x5c8] ;  /* 0x0000b900ff1477ac */ /* 0x000ea20008000000 */
[----:B------:R-:W3:Y:S01]  /*0670*/  LDCU.U8 UR19, c[0x0][0x5c9] ;  /* 0x0000b920ff1377ac */ /* 0x000ee20008000000 */
[----:B------:R-:W4:Y:S01]  /*0680*/  LDCU.U8 UR18, c[0x0][0x5d4] ;  /* 0x0000ba80ff1277ac */ /* 0x000f220008000000 */
[----:B------:R-:W5:Y:S01]  /*0690*/  LDCU.U8 UR17, c[0x0][0x5d5] ;  /* 0x0000baa0ff1177ac */ /* 0x000f620008000000 */
[----:B------:R-:W1:Y:S01]  /*06a0*/  LDCU.U8 UR16, c[0x0][0x5e0] ;  /* 0x0000bc00ff1077ac */ /* 0x000e620008000000 */
[----:B------:R-:W1:Y:S01]  /*06b0*/  LDCU.U8 UR15, c[0x0][0x5e1] ;  /* 0x0000bc20ff0f77ac */ /* 0x000e620008000000 */
[----:B------:R-:W-:Y:S05]  /*06c0*/  @P1 BRA `(.L_x_15) ;  /* 0x0000000800441947 */ /* 0x000fea0003800000 */
[----:B------:R-:W5:Y:S01]  /*06d0*/  S2UR UR25, SR_CTAID.Z ;  /* 0x00000000001979c3 */ /* 0x000f620000002700 */
[----:B------:R-:W-:Y:S01]  /*06e0*/  UMOV UR24, 0x1 ;  /* 0x0000000100187882 */ /* 0x000fe20000000000 */
[----:B------:R-:W-:Y:S01]  /*06f0*/  UMOV UR23, URZ ;  /* 0x000000ff00177c82 */ /* 0x000fe20008000000 */
[----:B-----5:R-:W-:-:S09]  /*0700*/  UISETP.GT.U32.AND UP0, UPT, UR25, 0x1ff, UPT ;  /* 0x000001ff1900788c */ /* 0x020fd2000bf04070 */
[----:B------:R-:W-:Y:S05]  /*0710*/  BRA.U UP0, `(.L_x_16) ;  /* 0x0000000500d47547 */ /* 0x000fea000b800000 */
[----:B------:R-:W5:Y:S01]  /*0720*/  LDCU.64 UR4, c[0x0][0x5c0] ;  /* 0x0000b800ff0477ac */ /* 0x000f620008000a00 */
[----:B------:R-:W-:Y:S01]  /*0730*/  S2UR UR13, SR_CgaCtaId ;  /* 0x00000000000d79c3 */ /* 0x000fe20000008800 */
[----:B------:R-:W4:Y:S01]  /*0740*/  LDCU UR14, c[0x0][0x374] ;  /* 0x00006e80ff0e77ac */ /* 0x000f220008000800 */
[----:B-1----:R-:W4:Y:S01]  /*0750*/  LDCU UR10, c[0x0][0x370] ;  /* 0x00006e00ff0a77ac */ /* 0x002f220008000800 */
[----:B------:R-:W1:Y:S01]  /*0760*/  LDCU.64 UR26, c[0x0][0x348] ;  /* 0x00006900ff1a77ac */ /* 0x000e620008000a00 */
[----:B------:R-:W-:Y:S01]  /*0770*/  UMOV UR23, URZ ;  /* 0x000000ff00177c82 */ /* 0x000fe20008000000 */
[----:B------:R-:W-:Y:S01]  /*0780*/  UMOV UR24, 0x1 ;  /* 0x0000000100187882 */ /* 0x000fe20000000000 */
[----:B-----5:R-:W-:-:S04]  /*0790*/  UIMAD.WIDE.U32 UR6, UR25, UR5, URZ ;  /* 0x00000005190672a5 */ /* 0x020fc8000f8e00ff */
[----:B------:R-:W-:-:S04]  /*07a0*/  UIADD3 UR5, UPT, UPT, UR25, -UR7, URZ ;  /* 0x8000000719057290 */ /* 0x000fc8000fffe0ff */
[----:B--2---:R-:W-:Y:S02]  /*07b0*/  USHF.R.U32.HI UR5, URZ, UR20, UR5 ;  /* 0x00000014ff057299 */ /* 0x004fe40008011605 */
[----:B----4-:R-:W-:Y:S01]  /*07c0*/  UIMAD UR10, UR14, UR10, URZ ;  /* 0x0000000a0e0a72a4 */ /* 0x010fe2000f8e02ff */
[----:B------:R-:W2:Y:S01]  /*07d0*/  LDCU UR6, c[0x0][0x5d0] ;  /* 0x0000ba00ff0677ac */ /* 0x000ea20008000800 */
[----:B------:R-:W-:-:S04]  /*07e0*/  UIADD3 UR5, UPT, UPT, UR7, UR5, URZ ;  /* 0x0000000507057290 */ /* 0x000fc8000fffe0ff */
[----:B---3--:R-:W-:-:S04]  /*07f0*/  USHF.R.U32.HI UR11, URZ, UR19, UR5 ;  /* 0x00000013ff0b7299 */ /* 0x008fc80008011605 */
[----:B------:R-:W-:-:S04]  /*0800*/  UIADD3 UR11, UPT, UPT, -UR11, URZ, URZ ;  /* 0x000000ff0b0b7290 */ /* 0x000fc8000fffe1ff */
[----:B------:R-:W-:Y:S01]  /*0810*/  UIMAD UR11, UR11, UR4, UR25 ;  /* 0x000000040b0b72a4 */ /* 0x000fe2000f8e0219 */
[----:B------:R-:W3:Y:S03]  /*0820*/  LDCU.64 UR4, c[0x0][0x5d8] ;  /* 0x0000bb00ff0477ac */ /* 0x000ee60008000a00 */
[----:B--2---:R-:W-:-:S04]  /*0830*/  UIMAD.WIDE.U32 UR6, UR11, UR6, URZ ;  /* 0x000000060b0672a5 */ /* 0x004fc8000f8e00ff */
[----:B------:R-:W-:-:S04]  /*0840*/  UIADD3 UR6, UPT, UPT, UR11, -UR7, URZ ;  /* 0x800000070b067290 */ /* 0x000fc8000fffe0ff */
[----:B------:R-:W-:-:S04]  /*0850*/  USHF.R.U32.HI UR6, URZ, UR18, UR6 ;  /* 0x00000012ff067299 */ /* 0x000fc80008011606 */
[----:B------:R-:W-:-:S04]  /*0860*/  UIADD3 UR6, UPT, UPT, UR7, UR6, URZ ;  /* 0x0000000607067290 */ /* 0x000fc8000fffe0ff */
[----:B------:R-:W-:-:S04]  /*0870*/  USHF.R.U32.HI UR6, URZ, UR17, UR6 ;  /* 0x00000011ff067299 */ /* 0x000fc80008011606 */
[----:B---3--:R-:W-:-:S07]  /*0880*/  UIMAD.WIDE.U32 UR8, UR6, UR5, URZ ;  /* 0x00000005060872a5 */ /* 0x008fce000f8e00ff */
[----:B------:R-:W-:Y:S02]  /*0890*/  UMOV UR7, UR9 ;  /* 0x0000000900077c82 */ /* 0x000fe40008000000 */
[----:B------:R-:W-:Y:S02]  /*08a0*/  UIADD3 UR5, UPT, UPT, UR6, -UR7, URZ ;  /* 0x8000000706057290 */ /* 0x000fe4000fffe0ff */
[----:B------:R-:W2:Y:S01]  /*08b0*/  S2UR UR9, SR_CTAID.X ;  /* 0x00000000000979c3 */ /* 0x000ea20000002500 */
[----:B------:R-:W3:Y:S01]  /*08c0*/  LDCU UR8, c[0x0][0x378] ;  /* 0x00006f00ff0877ac */ /* 0x000ee20008000800 */
[----:B------:R-:W-:-:S04]  /*08d0*/  USHF.R.U32.HI UR5, URZ, UR16, UR5 ;  /* 0x00000010ff057299 */ /* 0x000fc80008011605 */
[----:B------:R-:W-:-:S04]  /*08e0*/  UIADD3 UR7, UPT, UPT, UR7, UR5, URZ ;  /* 0x0000000507077290 */ /* 0x000fc8000fffe0ff */
[----:B------:R-:W-:-:S03]  /*08f0*/  USHF.R.U32.HI UR7, URZ, UR15, UR7 ;  /* 0x0000000fff077299 */ /* 0x000fc60008011607 */
[----:B------:R-:W4:Y:S01]  /*0900*/  LDCU UR5, c[0x0][0x5cc] ;  /* 0x0000b980ff0577ac */ /* 0x000f220008000800 */
[----:B------:R-:W-:Y:S02]  /*0910*/  UIADD3 UR7, UPT, UPT, -UR7, URZ, URZ ;  /* 0x000000ff07077290 */ /* 0x000fe4000fffe1ff */
[----:B---3--:R-:W-:Y:S02]  /*0920*/  UIMAD UR8, UR10, UR8, URZ ;  /* 0x000000080a0872a4 */ /* 0x008fe4000f8e02ff */
[----:B------:R-:W-:Y:S02]  /*0930*/  UIMAD UR7, UR7, UR4, UR6 ;  /* 0x00000004070772a4 */ /* 0x000fe4000f8e0206 */
[----:B--2---:R-:W-:Y:S02]  /*0940*/  USHF.L.U32 UR9, UR9, 0x6, URZ ;  /* 0x0000000609097899 */ /* 0x004fe400080006ff */
[----:B------:R-:W-:Y:S02]  /*0950*/  ULEA.HI UR14, UR8, UR8, URZ, 0x1 ;  /* 0x00000008080e7291 */ /* 0x000fe4000f8f08ff */
[----:B------:R-:W-:Y:S01]  /*0960*/  UIADD3 UR6, UPT, UPT, -UR6, URZ, URZ ;  /* 0x000000ff06067290 */ /* 0x000fe2000fffe1ff */
[----:B------:R-:W-:Y:S01]  /*0970*/  UMOV UR4, 0x400 ;  /* 0x0000040000047882 */ /* 0x000fe20000000000 */
[----:B------:R-:W-:-:S02]  /*0980*/  ULOP3.LUT UR22, UR9, 0x40, URZ, 0xc0, !UPT ;  /* 0x0000004009167892 */ /* 0x000fc4000f8ec0ff */
[----:B------:R-:W-:Y:S02]  /*0990*/  ULEA UR13, UR13, UR4, 0x18 ;  /* 0x000000040d0d7291 */ /* 0x000fe4000f8ec0ff */
[----:B------:R-:W-:Y:S02]  /*09a0*/  USHF.R.S32.HI UR14, URZ, 0x1, UR14 ;  /* 0x00000001ff0e7899 */ /* 0x000fe4000801140e */
[----:B-1--4-:R-:W-:-:S12]  /*09b0*/  UIMAD UR11, UR6, UR5, UR11 ;  /* 0x00000005060b72a4 */ /* 0x012fd8000f8e020b */
.L_x_20:
[----:B------:R-:W-:Y:S01]  /*09c0*/  USHF.L.U32 UR4, UR24, 0x1f, URZ ;  /* 0x0000001f18047899 */ /* 0x000fe200080006ff */
[----:B------:R-:W-:Y:S01]  /*09d0*/  HFMA2 R2, -RZ, RZ, 0, -0.0078125 ;  /* 0x0000a000ff027431 */ /* 0x000fe200000001ff */
[----:B------:R-:W-:Y:S02]  /*09e0*/  ULEA UR5, UR23, UR13, 0x3 ;  /* 0x0000000d17057291 */ /* 0x000fe4000f8e18ff */
[----:B------:R-:W-:Y:S02]  /*09f0*/  ULEA UR7, UR7, UR12, 0x1 ;  /* 0x0000000c07077291 */ /* 0x000fe4000f8e08ff */
[----:B------:R-:W-:Y:S01]  /*0a00*/  MOV R0, UR4 ;  /* 0x0000000400007c02 */ /* 0x000fe20008000f00 */
[----:B------:R-:W-:Y:S02]  /*0a10*/  UIADD3 UR34, UP1, UPT, UR26, 0x40, URZ ;  /* 0x000000401a227890 */ /* 0x000fe4000ff3e0ff */
[----:B------:R-:W-:Y:S02]  /*0a20*/  UIADD3 UR32, UP0, UPT, UR26, 0xc0, URZ ;  /* 0x000000c01a207890 */ /* 0x000fe4000ff1e0ff */
[----:B----4-:R1:W2:Y:S01]  /*0a30*/  SYNCS.PHASECHK.TRANS64.TRYWAIT P2, [UR5+0x20], R0 ;  /* 0x00002000ff0075a7 */ /* 0x0102a20008041105 */
[----:B------:R-:W-:-:S02]  /*0a40*/  ULEA UR11, UR11, UR22, 0x7 ;  /* 0x000000160b0b7291 */ /* 0x000fc4000f8e38ff */
[----:B------:R-:W-:Y:S02]  /*0a50*/  UIADD3.X UR35, UPT, UPT, URZ, UR27, URZ, UP1, !UPT ;  /* 0x0000001bff237290 */ /* 0x000fe40008ffe4ff */
[----:B------:R-:W-:Y:S02]  /*0a60*/  UIADD3.X UR33, UPT, UPT, URZ, UR27, URZ, UP0, !UPT ;  /* 0x0000001bff217290 */ /* 0x000fe400087fe4ff */
[----:B------:R-:W-:Y:S01]  /*0a70*/  USHF.L.U32 UR7, UR7, 0x7, URZ ;  /* 0x0000000707077899 */ /* 0x000fe200080006ff */
[----:B------:R-:W-:-:S11]  /*0a80*/  UMOV UR31, URZ ;  /* 0x000000ff001f7c82 */ /* 0x000fd60008000000 */
.L_x_19:
[----:B---3--:R-:W-:Y:S02]  /*0a90*/  UIADD3 UR5, UPT, UPT, UR23, 0x1, URZ ;  /* 0x0000000117057890 */ /* 0x008fe4000fffe0ff */
[----:B------:R-:W-:Y:S02]  /*0aa0*/  ULEA UR8, UR23, UR13, 0xd ;  /* 0x0000000d17087291 */ /* 0x000fe4000f8e68ff */
[----:B------:R-:W-:Y:S02]  /*0ab0*/  ULEA UR6, UR23, UR12, 0x1 ;  /* 0x0000000c17067291 */ /* 0x000fe4000f8e08ff */
[----:B------:R-:W-:Y:S02]  /*0ac0*/  UISETP.NE.AND UP1, UPT, UR5, 0x4, UPT ;  /* 0x000000040500788c */ /* 0x000fe4000bf25270 */
[----:B------:R-:W-:Y:S02]  /*0ad0*/  USHF.L.U32 UR10, UR31, 0x7, URZ ;  /* 0x000000071f0a7899 */ /* 0x000fe400080006ff */
[----:B------:R-:W-:-:S02]  /*0ae0*/  ULEA UR6, UR6, UR13, 0xe ;  /* 0x0000000d06067291 */ /* 0x000fc4000f8e70ff */
[----:B------:R-:W-:Y:S02]  /*0af0*/  UIADD3 UR8, UPT, UPT, UR8, 0xc400, URZ ;  /* 0x0000c40008087890 */ /* 0x000fe4000fffe0ff */
[----:B------:R-:W-:Y:S02]  /*0b00*/  USEL UR4, URZ, 0x1, UP1 ;  /* 0x00000001ff047887 */ /* 0x000fe40008800000 */
[----:B------:R-:W-:Y:S02]  /*0b10*/  UISETP.GT.U32.AND UP0, UPT, UR31, 0x1e, UPT ;  /* 0x0000001e1f00788c */ /* 0x000fe4000bf04070 */
[----:B------:R-:W-:Y:S01]  /*0b20*/  ULEA UR9, UR23, UR13, 0x3 ;  /* 0x0000000d17097291 */ /* 0x000fe2000f8e18ff */
[----:B--2-4-:R-:W-:Y:S11]  /*0b30*/  @P2 BRA `(.L_x_17) ;  /* 0x0000000000102947 */ /* 0x014ff60003800000 */
[----:B------:R-:W-:-:S06]  /*0b40*/  USHF.L.U32 UR23, UR24, 0x1f, URZ ;  /* 0x0000001f18177899 */ /* 0x000fcc00080006ff */
[----:B-1----:R-:W-:-:S04]  /*0b50*/  MOV R0, UR23 ;  /* 0x0000001700007c02 */ /* 0x002fc80008000f00 */
[----:B------:R-:W1:Y:S02]  /*0b60*/  SYNCS.PHASECHK.TRANS64.TRYWAIT P0, [UR9+0x20], R0 ;  /* 0x00002000ff0075a7 */ /* 0x000e640008001109 */
[----:B-1----:R-:W-:Y:S05]  /*0b70*/  @!P0 BRA `(.L_x_18) ;  /* 0x0000003400288947 */ /* 0x002fea0003800000 */
.L_x_17:
[----:B------:R-:W-:Y:S02]  /*0b80*/  ELECT P1, URZ, PT ;  /* 0x0000000000ff782f */ /* 0x000fe40003820000 */
[----:B------:R-:W-:Y:S01]  /*0b90*/  PLOP3.LUT P0, PT, PT, PT, UP0, 0x80, 0x8 ;  /* 0x000000000008781c */ /* 0x000fe20003f0f008 */
[----:B------:R-:W-:Y:S01]  /*0ba0*/  ULOP3.LUT UR24, UR24, UR4, URZ, 0x3c, !UPT ;  /* 0x0000000418187292 */ /* 0x000fe2000f8e3cff */
[----:B------:R-:W-:Y:S01]  /*0bb0*/  PLOP3.LUT P2, PT, PT, PT, PT, 0x80, 0x8 ;  /* 0x000000000008781c */ /* 0x000fe20003f4f070 */
[----:B------:R-:W-:Y:S02]  /*0bc0*/  USEL UR23, UR5, URZ, UP1 ;  /* 0x000000ff05177287 */ /* 0x000fe40008800000 */
[----:B------:R-:W-:Y:S02]  /*0bd0*/  UIADD3 UR4, UPT, UPT, UR6, 0x14400, URZ ;  /* 0x0001440006047890 */ /* 0x000fe4000fffe0ff */
[----:B------:R-:W-:Y:S02]  /*0be0*/  @!UP0 USHF.L.U32 UR29, UR24, 0x1f, URZ ;  /* 0x0000001f181d8899 */ /* 0x000fe400080006ff */
[----:B------:R-:W-:Y:S01]  /*0bf0*/  @!UP0 ULEA UR30, UR23, UR13, 0x3 ;  /* 0x0000000d171e8291 */ /* 0x000fe2000f8e18ff */
[----:B------:R-:W-:Y:S01]  /*0c00*/  UMOV UR28, 0x30000 ;  /* 0x00030000001c7882 */ /* 0x000fe20000000000 */
[----:B------:R-:W-:-:S02]  /*0c10*/  UMOV UR5, UR9 ;  /* 0x0000000900057c82 */ /* 0x000fc40008000000 */
[----:B-1----:R-:W-:Y:S01]  /*0c20*/  IMAD.U32 R0, RZ, RZ, UR29 ;  /* 0x0000001dff007e24 */ /* 0x002fe2000f8e00ff */
[----:B------:R-:W-:Y:S01]  /*0c30*/  UMOV UR6, UR10 ;  /* 0x0000000a00067c82 */ /* 0x000fe20008000000 */
[----:B------:R3:W-:Y:S01]  /*0c40*/  @P1 SYNCS.ARRIVE.TRANS64 RZ, [UR9], R2 ;  /* 0x00000002ffff19a7 */ /* 0x0007e20008000009 */
[----:B------:R3:W-:Y:S01]  /*0c50*/  UTMALDG.2D [UR8], [UR34], desc[URZ] ;  /* 0x0000ff08220075b4 */ /* 0x0007e20008009000 */
[----:B------:R-:W-:-:S04]  /*0c60*/  UIADD3 UR31, UPT, UPT, UR31, 0x1, URZ ;  /* 0x000000011f1f7890 */ /* 0x000fc8000fffe0ff */
[----:B------:R-:W-:Y:S01]  /*0c70*/  UISETP.NE.AND UP0, UPT, UR31, 0x20, UPT ;  /* 0x000000201f00788c */ /* 0x000fe2000bf05270 */
[----:B------:R3:W-:Y:S01]  /*0c80*/  UTMALDG.2D.MULTICAST [UR4], [UR32], UR28, desc[URZ] ;  /* 0x0000ff04200073b4 */ /* 0x0007e2000800981c */
[----:B------:R3:W4:Y:S07]  /*0c90*/  @!P0 SYNCS.PHASECHK.TRANS64.TRYWAIT P2, [UR30+0x20], R0 ;  /* 0x00002000ff0085a7 */ /* 0x00072e000804111e */
[----:B------:R-:W-:Y:S05]  /*0ca0*/  BRA.U UP0, `(.L_x_19) ;  /* 0xfffffffd00787547 */ /* 0x000fea000b83ffff */
[----:B---3--:R-:W1:Y:S01]  /*0cb0*/  LDCU.64 UR4, c[0x0][0x5c0] ;  /* 0x0000b800ff0477ac */ /* 0x008e620008000a00 */
[----:B------:R-:W-:-:S04]  /*0cc0*/  UIADD3 UR25, UPT, UPT, UR14, UR25, URZ ;  /* 0x000000190e197290 */ /* 0x000fc8000fffe0ff */
[----:B------:R-:W-:Y:S02]  /*0cd0*/  UISETP.GE.AND UP0, UPT, UR25, 0x200, UPT ;  /* 0x000002001900788c */ /* 0x000fe4000bf06270 */
[----:B-1----:R-:W-:Y:S01]  /*0ce0*/  UIMAD.WIDE.U32 UR6, UR25, UR5, URZ ;  /* 0x00000005190672a5 */ /* 0x002fe2000f8e00ff */
[----:B------:R-:W1:Y:S03]  /*0cf0*/  LDCU UR5, c[0x0][0x5d0] ;  /* 0x0000ba00ff0577ac */ /* 0x000e660008000800 */
[----:B------:R-:W-:-:S04]  /*0d00*/  UIADD3 UR6, UPT, UPT, UR25, -UR7, URZ ;  /* 0x8000000719067290 */ /* 0x000fc8000fffe0ff */
[----:B------:R-:W-:-:S04]  /*0d10*/  USHF.R.U32.HI UR6, URZ, UR20, UR6 ;  /* 0x00000014ff067299 */ /* 0x000fc80008011606 */
[----:B------:R-:W-:-:S04]  /*0d20*/  UIADD3 UR6, UPT, UPT, UR7, UR6, URZ ;  /* 0x0000000607067290 */ /* 0x000fc8000fffe0ff */
[----:B------:R-:W-:-:S04]  /*0d30*/  USHF.R.U32.HI UR11, URZ, UR19, UR6 ;  /* 0x00000013ff0b7299 */ /* 0x000fc80008011606 */
[----:B------:R-:W-:-:S04]  /*0d40*/  UIADD3 UR11, UPT, UPT, -UR11, URZ, URZ ;  /* 0x000000ff0b0b7290 */ /* 0x000fc8000fffe1ff */
[----:B------:R-:W-:-:S04]  /*0d50*/  UIMAD UR11, UR4, UR11, UR25 ;  /* 0x0000000b040b72a4 */ /* 0x000fc8000f8e0219 */
[----:B-1----:R-:W-:Y:S01]  /*0d60*/  UIMAD.WIDE.U32 UR6, UR11, UR5, URZ ;  /* 0x000000050b0672a5 */ /* 0x002fe2000f8e00ff */
[----:B------:R-:W1:Y:S03]  /*0d70*/  LDCU.64 UR4, c[0x0][0x5d8] ;  /* 0x0000bb00ff0477ac */ /* 0x000e660008000a00 */
[----:B------:R-:W-:-:S04]  /*0d80*/  UIADD3 UR6, UPT, UPT, UR11, -UR7, URZ ;  /* 0x800000070b067290 */ /* 0x000fc8000fffe0ff */
[----:B------:R-:W-:-:S04]  /*0d90*/  USHF.R.U32.HI UR6, URZ, UR18, UR6 ;  /* 0x00000012ff067299 */ /* 0x000fc80008011606 */
[----:B------:R-:W-:Y:S01]  /*0da0*/  UIADD3 UR6, UPT, UPT, UR7, UR6, URZ ;  /* 0x0000000607067290 */ /* 0x000fe2000fffe0ff */
[----:B------:R-:W2:Y:S03]  /*0db0*/  LDCU UR7, c[0x0][0x5cc] ;  /* 0x0000b980ff0777ac */ /* 0x000ea60008000800 */
[----:B------:R-:W-:-:S04]  /*0dc0*/  USHF.R.U32.HI UR6, URZ, UR17, UR6 ;  /* 0x00000011ff067299 */ /* 0x000fc80008011606 */
[----:B-1----:R-:W-:Y:S02]  /*0dd0*/  UIMAD.WIDE.U32 UR8, UR6, UR5, URZ ;  /* 0x00000005060872a5 */ /* 0x002fe4000f8e00ff */
[----:B------:R-:W-:Y:S02]  /*0de0*/  UIADD3 UR8, UPT, UPT, -UR6, URZ, URZ ;  /* 0x000000ff06087290 */ /* 0x000fe4000fffe1ff */
[----:B------:R-:W-:-:S04]  /*0df0*/  UIADD3 UR5, UPT, UPT, UR6, -UR9, URZ ;  /* 0x8000000906057290 */ /* 0x000fc8000fffe0ff */
[----:B------:R-:W-:Y:S02]  /*0e00*/  USHF.R.U32.HI UR5, URZ, UR16, UR5 ;  /* 0x00000010ff057299 */ /* 0x000fe40008011605 */
[----:B--2---:R-:W-:Y:S02]  /*0e10*/  UIMAD UR11, UR7, UR8, UR11 ;  /* 0x00000008070b72a4 */ /* 0x004fe4000f8e020b */
[----:B------:R-:W-:-:S04]  /*0e20*/  UIADD3 UR5, UPT, UPT, UR9, UR5, URZ ;  /* 0x0000000509057290 */ /* 0x000fc8000fffe0ff */
[----:B------:R-:W-:-:S04]  /*0e30*/  USHF.R.U32.HI UR5, URZ, UR15, UR5 ;  /* 0x0000000fff057299 */ /* 0x000fc80008011605 */
[----:B------:R-:W-:-:S04]  /*0e40*/  UIADD3 UR5, UPT, UPT, -UR5, URZ, URZ ;  /* 0x000000ff05057290 */ /* 0x000fc8000fffe1ff */
[----:B------:R-:W-:Y:S01]  /*0e50*/  UIMAD UR7, UR4, UR5, UR6 ;  /* 0x00000005040772a4 */ /* 0x000fe2000f8e0206 */
[----:B------:R-:W-:Y:S11]  /*0e60*/  BRA.U !UP0, `(.L_x_20) ;  /* 0xfffffff908d47547 */ /* 0x000ff6000b83ffff */
.L_x_16:
[----:B------:R-:W-:Y:S01]  /*0e70*/  UISETP.NE.AND UP0, UPT, UR23, 0x3, UPT ;  /* 0x000000031700788c */ /* 0x000fe2000bf05270 */
[----:B------:R-:W5:Y:S01]  /*0e80*/  S2UR UR4, SR_CgaCtaId ;  /* 0x00000000000479c3 */ /* 0x000f620000008800 */
[----:B-1----:R-:W-:Y:S01]  /*0e90*/  UIADD3 UR7, UPT, UPT, UR23, 0x2, URZ ;  /* 0x0000000217077890 */ /* 0x002fe2000fffe0ff */
[----:B------:R-:W-:-:S03]  /*0ea0*/  UMOV UR5, 0x400 ;  /* 0x0000040000057882 */ /* 0x000fc60000000000 */
[----:B------:R-:W-:-:S04]  /*0eb0*/  USEL UR7, UR7, 0x1, UP0 ;  /* 0x0000000107077887 */ /* 0x000fc80008000000 */
[----:B------:R-:W-:Y:S02]  /*0ec0*/  UISETP.NE.AND UP0, UPT, UR7, 0x4, UPT ;  /* 0x000000040700788c */ /* 0x000fe4000bf05270 */
[----:B------:R-:W-:Y:S02]  /*0ed0*/  UIADD3 UR7, UPT, UPT, UR7, 0x1, URZ ;  /* 0x0000000107077890 */ /* 0x000fe4000fffe0ff */
[----:B------:R-:W-:Y:S02]  /*0ee0*/  UISETP.EQ.XOR UP1, UPT, UR23, 0x3, !UP0 ;  /* 0x000000031700788c */ /* 0x000fe4000c722a70 */
[----:B------:R-:W-:-:S04]  /*0ef0*/  USEL UR7, UR7, 0x1, UP0 ;  /* 0x0000000107077887 */ /* 0x000fc80008000000 */
[----:B------:R-:W-:Y:S02]  /*0f00*/  UISETP.EQ.XOR UP1, UPT, UR7, 0x4, UP1 ;  /* 0x000000040700788c */ /* 0x000fe40008f22a70 */
[----:B------:R-:W-:Y:S02]  /*0f10*/  UISETP.NE.AND UP0, UPT, UR7, 0x4, UPT ;  /* 0x000000040700788c */ /* 0x000fe4000bf05270 */
[----:B------:R-:W-:Y:S02]  /*0f20*/  USEL UR6, URZ, 0x1, !UP1 ;  /* 0x00000001ff067887 */ /* 0x000fe4000c800000 */
[----:B-----5:R-:W-:Y:S02]  /*0f30*/  ULEA UR5, UR4, UR5, 0x18 ;  /* 0x0000000504057291 */ /* 0x020fe4000f8ec0ff */
[----:B------:R-:W-:Y:S02]  /*0f40*/  ULOP3.LUT UR6, UR24, UR6, URZ, 0x3c, !UPT ;  /* 0x0000000618067292 */ /* 0x000fe4000f8e3cff */
[----:B------:R-:W-:-:S02]  /*0f50*/  USEL UR7, UR7, URZ, UP0 ;  /* 0x000000ff07077287 */ /* 0x000fc40008000000 */
[----:B------:R-:W-:Y:S02]  /*0f60*/  USHF.L.U32 UR6, UR6, 0x1f, URZ ;  /* 0x0000001f06067899 */ /* 0x000fe400080006ff */
[----:B------:R-:W-:-:S04]  /*0f70*/  ULEA UR5, UR7, UR5, 0x3 ;  /* 0x0000000507057291 */ /* 0x000fc8000f8e18ff */
[----:B------:R-:W-:-:S05]  /*0f80*/  MOV R0, UR6 ;  /* 0x0000000600007c02 */ /* 0x000fca0008000f00 */
[----:B------:R-:W1:Y:S02]  /*0f90*/  SYNCS.PHASECHK.TRANS64.TRYWAIT P0, [UR5+0x20], R0 ;  /* 0x00002000ff0075a7 */ /* 0x000e640008001105 */
[----:B-1----:R-:W-:Y:S05]  /*0fa0*/  @!P0 BRA `(.L_x_21) ;  /* 0x00000030003c8947 */ /* 0x002fea0003800000 */
.L_x_47:
[----:B------:R-:W-:-:S13]  /*0fb0*/  ELECT P0, URZ, PT ;  /* 0x0000000000ff782f */ /* 0x000fda0003800000 */
[----:B-1----:R-:W-:-:S04]  /*0fc0*/  @P0 MOV R0, 0xa000 ;  /* 0x0000a00000000802 */ /* 0x002fc80000000f00 */
[----:B------:R1:W-:Y:S03]  /*0fd0*/  @P0 SYNCS.ARRIVE.TRANS64 RZ, [UR5], R0 ;  /* 0x00000000ffff09a7 */ /* 0x0003e60008000005 */
.L_x_15:
[----:B------:R-:W-:-:S13]  /*0fe0*/  ISETP.NE.AND P0, PT, R71, 0x4, PT ;  /* 0x000000044700780c */ /* 0x000fda0003f05270 */
[----:B------:R-:W-:Y:S05]  /*0ff0*/  @P0 BRA `(.L_x_22) ;  /* 0x0000000800000947 */ /* 0x000fea0003800000 */
[----:B------:R-:W5:Y:S08]  /*1000*/  S2UR UR14, SR_CTAID.Z ;  /* 0x00000000000e79c3 */ /* 0x000f700000002700 */
[----:B------:R-:W-:Y:S01]  /*1010*/  BAR.SYNC.DEFER_BLOCKING 0x2, 0xa0 ;  /* 0x0082800000007b1d */ /* 0x000fe20000010000 */
[----:B------:R-:W-:Y:S01]  /*1020*/  HFMA2 R4, -RZ, RZ, 0, 5.9604644775390625e-08 ;  /* 0x00000001ff047431 */ /* 0x000fe200000001ff */
[----:B------:R-:W-:Y:S01]  /*1030*/  MOV R7, 0x1 ;  /* 0x0000000100077802 */ /* 0x000fe20000000f00 */
[----:B-----5:R-:W-:-:S09]  /*1040*/  UISETP.GT.U32.AND UP0, UPT, UR14, 0x1ff, UPT ;  /* 0x000001ff0e00788c */ /* 0x020fd2000bf04070 */
[----:B------:R-:W-:Y:S05]  /*1050*/  BRA.U UP0, `(.L_x_23) ;  /* 0x0000000500b47547 */ /* 0x000fea000b800000 */
[----:B------:R-:W-:Y:S01]  /*1060*/  UMOV UR5, 0x400 ;  /* 0x0000040000057882 */ /* 0x000fe20000000000 */
[----:B-1----:R-:W1:Y:S01]  /*1070*/  LDCU UR9, c[0x0][0x374] ;  /* 0x00006e80ff0977ac */ /* 0x002e620008000800 */
[----:B------:R-:W-:Y:S01]  /*1080*/  MOV R7, 0x1 ;  /* 0x0000000100077802 */ /* 0x000fe20000000f00 */
[----:B------:R-:W-:Y:S01]  /*1090*/  ULEA UR4, UR4, UR5, 0x18 ;  /* 0x0000000504047291 */ /* 0x000fe2000f8ec0ff */
[----:B------:R-:W1:Y:S01]  /*10a0*/  LDCU UR8, c[0x0][0x370] ;  /* 0x00006e00ff0877ac */ /* 0x000e620008000800 */
[----:B------:R-:W5:Y:S07]  /*10b0*/  LDCU UR5, c[0x0][0x378] ;  /* 0x00006f00ff0577ac */ /* 0x000f6e0008000800 */
[----:B------:R-:W4:Y:S01]  /*10c0*/  LDS R0, [UR4+0x68] ;  /* 0x00006804ff007984 */ /* 0x000f220008000800 */
[----:B------:R-:W-:Y:S01]  /*10d0*/  UMOV UR43, 0x4402010 ;  /* 0x04402010002b7882 */ /* 0x000fe20000000000 */
[----:B------:R-:W-:-:S02]  /*10e0*/  UIADD3 UR7, UPT, UPT, UR4, 0xc400, URZ ;  /* 0x0000c40004077890 */ /* 0x000fc4000fffe0ff */
[----:B------:R-:W-:Y:S02]  /*10f0*/  UIADD3 UR6, UPT, UPT, UR4, 0x14400, URZ ;  /* 0x0001440004067890 */ /* 0x000fe4000fffe0ff */
[----:B------:R-:W-:Y:S02]  /*1100*/  USEL UR42, URZ, 0x4000, UP6 ;  /* 0x00004000ff2a7887 */ /* 0x000fe4000b000000 */
[----:B------:R-:W-:Y:S02]  /*1110*/  USEL UR43, UR43, 0x4400010, !UP5 ;  /* 0x044000102b2b7887 */ /* 0x000fe4000e800000 */
[----:B------:R-:W-:Y:S02]  /*1120*/  USHF.R.U32.HI UR7, URZ, 0x4, UR7 ;  /* 0x00000004ff077899 */ /* 0x000fe40008011607 */
[----:B-1----:R-:W-:Y:S02]  /*1130*/  UIMAD UR8, UR9, UR8, URZ ;  /* 0x00000008090872a4 */ /* 0x002fe4000f8e02ff */
[----:B------:R-:W-:-:S02]  /*1140*/  USHF.R.U32.HI UR6, URZ, 0x4, UR6 ;  /* 0x00000004ff067899 */ /* 0x000fc40008011606 */
[----:B-----5:R-:W-:Y:S02]  /*1150*/  UIMAD UR5, UR8, UR5, URZ ;  /* 0x00000005080572a4 */ /* 0x020fe4000f8e02ff */
[----:B------:R-:W-:Y:S02]  /*1160*/  UIADD3 UR43, UPT, UPT, UR42, UR43, URZ ;  /* 0x0000002b2a2b7290 */ /* 0x000fe4000fffe0ff */
[----:B------:R-:W-:Y:S02]  /*1170*/  ULOP3.LUT UR23, UR21, 0x3, URZ, 0xfc, !UPT ;  /* 0x0000000315177892 */ /* 0x000fe4000f8efcff */
[----:B------:R-:W-:Y:S02]  /*1180*/  ULOP3.LUT UR10, UR7, 0x3fc0, URZ, 0xc0, !UPT ;  /* 0x00003fc0070a7892 */ /* 0x000fe4000f8ec0ff */
[----:B------:R-:W-:Y:S02]  /*1190*/  ULOP3.LUT UR11, UR6, 0x3fc0, URZ, 0xc0, !UPT ;  /* 0x00003fc0060b7892 */ /* 0x000fe4000f8ec0ff */
[----:B------:R-:W-:-:S02]  /*11a0*/  ULEA.HI UR32, UR5, UR5, URZ, 0x1 ;  /* 0x0000000505207291 */ /* 0x000fc4000f8f08ff */
[----:B------:R-:W-:Y:S02]  /*11b0*/  ULOP3.LUT UR21, UR21, 0xffff, URZ, 0xc0, !UPT ;  /* 0x0000ffff15157892 */ /* 0x000fe4000f8ec0ff */
[----:B------:R-:W-:Y:S02]  /*11c0*/  ULOP3.LUT UR23, UR23, 0xffff, URZ, 0xc0, !UPT ;  /* 0x0000ffff17177892 */ /* 0x000fe4000f8ec0ff */
[----:B------:R-:W-:Y:S02]  /*11d0*/  ULOP3.LUT UR10, UR10, 0x10000, URZ, 0xfc, !UPT ;  /* 0x000100000a0a7892 */ /* 0x000fe4000f8efcff */
[----:B------:R-:W-:Y:S02]  /*11e0*/  ULOP3.LUT UR11, UR11, 0x10000, URZ, 0xfc, !UPT ;  /* 0x000100000b0b7892 */ /* 0x000fe4000f8efcff */
[----:B------:R-:W-:Y:S01]  /*11f0*/  USHF.R.S32.HI UR32, URZ, 0x1, UR32 ;  /* 0x00000001ff207899 */ /* 0x000fe20008011420 */
[----:B------:R-:W-:Y:S01]  /*1200*/  UMOV UR31, URZ ;  /* 0x000000ff001f7c82 */ /* 0x000fe20008000000 */
[----:B------:R-:W-:Y:S01]  /*1210*/  UMOV UR29, URZ ;  /* 0x000000ff001d7c82 */ /* 0x000fe20008000000 */
[----:B----4-:R-:W-:Y:S01]  /*1220*/  R2UR UR33, R0 ;  /* 0x00000000002172ca */ /* 0x010fe200000e0000 */
[----:B------:R-:W-:Y:S01]  /*1230*/  UMOV UR27, URZ ;  /* 0x000000ff001b7c82 */ /* 0x000fe20008000000 */
[----:B------:R-:W-:Y:S01]  /*1240*/  UMOV UR42, URZ ;  /* 0x000000ff002a7c82 */ /* 0x000fe20008000000 */
[----:B------:R-:W-:Y:S01]  /*1250*/  UMOV UR38, URZ ;  /* 0x000000ff00267c82 */ /* 0x000fe20008000000 */
[----:B------:R-:W-:Y:S01]  /*1260*/  UMOV UR39, UR43 ;  /* 0x0000002b00277c82 */ /* 0x000fe20008000000 */
[----:B------:R-:W-:Y:S01]  /*1270*/  UMOV UR36, URZ ;  /* 0x000000ff00247c82 */ /* 0x000fe20008000000 */
[----:B------:R-:W-:Y:S01]  /*1280*/  UMOV UR37, UR43 ;  /* 0x0000002b00257c82 */ /* 0x000fe20008000000 */
[----:B------:R-:W-:Y:S01]  /*1290*/  UMOV UR34, URZ ;  /* 0x000000ff00227c82 */ /* 0x000fe20008000000 */
[----:B------:R-:W-:-:S07]  /*12a0*/  UMOV UR35, UR43 ;  /* 0x0000002b00237c82 */ /* 0x000fce0008000000 */
.L_x_28:
[----:B------:R-:W-:Y:S01]  /*12b0*/  USHF.L.U32 UR5, UR29, 0x1f, URZ ;  /* 0x0000001f1d057899 */ /* 0x000fe200080006ff */
[----:B------:R-:W-:Y:S01]  /*12c0*/  SHF.L.U32 R2, R7, 0x1f, RZ ;  /* 0x0000001f07027819 */ /* 0x000fe200000006ff */
[----:B------:R-:W-:Y:S02]  /*12d0*/  ULEA UR6, UR27, UR4, 0x3 ;  /* 0x000000041b067291 */ /* 0x000fe4000f8e18ff */
[----:B-1----:R-:W-:Y:S02]  /*12e0*/  ULEA UR7, UR31, UR4, 0x3 ;  /* 0x000000041f077291 */ /* 0x002fe4000f8e18ff */
[----:B----4-:R-:W-:Y:S01]  /*12f0*/  MOV R0, UR5 ;  /* 0x0000000500007c02 */ /* 0x010fe20008000f00 */
[----:B------:R-:W-:Y:S02]  /*1300*/  ULEA UR9, UR31, UR33, 0x14 ;  /* 0x000000211f097291 */ /* 0x000fe4000f8ea0ff */
[----:B------:R-:W-:Y:S02]  /*1310*/  UIADD3 UR14, UPT, UPT, UR32, UR14, URZ ;  /* 0x0000000e200e7290 */ /* 0x000fe4000fffe0ff */
[----:B-----5:R1:W4:Y:S01]  /*1320*/  SYNCS.PHASECHK.TRANS64.TRYWAIT P1, [UR6], R0 ;  /* 0x00000000ff0075a7 */ /* 0x0203220008021106 */
[----:B------:R-:W-:Y:S01]  /*1330*/  UPLOP3.LUT UP2, UPT, UPT, UPT, UPT, 0x40, 0x4 ;  /* 0x000000000004789c */ /* 0x000fe20003f4e870 */
[----:B------:R-:W5:Y:S02]  /*1340*/  SYNCS.PHASECHK.TRANS64.TRYWAIT P0, [UR7+0x50], R2 ;  /* 0x00005002ff0075a7 */ /* 0x000f640008001107 */
[----:B-1--45:R-:W-:Y:S08]  /*1350*/  @!P0 BRA `(.L_x_24) ;  /* 0x0000002c00708947 */ /* 0x032ff00003800000 */
.L_x_49:
[----:B------:R-:W-:-:S05]  /*1360*/  UMOV UR25, URZ ;  /* 0x000000ff00197c82 */ /* 0x000fca0008000000 */
.L_x_27:
[----:B------:R-:W-:Y:S02]  /*1370*/  UIADD3 UR13, UPT, UPT, UR27, 0x1, URZ ;  /* 0x000000011b0d7890 */ /* 0x000fe4000fffe0ff */
[----:B------:R-:W-:Y:S02]  /*1380*/  UISETP.GT.U32.AND UP0, UPT, UR25, 0x1e, UPT ;  /* 0x0000001e1900788c */ /* 0x000fe4000bf04070 */
[----:B----4-:R-:W-:Y:S02]  /*1390*/  ULEA UR46, UR27, UR11, 0xb ;  /* 0x0000000b1b2e7291 */ /* 0x010fe4000f8e58ff */
[----:B------:R-:W-:Y:S02]  /*13a0*/  ULEA UR44, UR27, UR10, 0x9 ;  /* 0x0000000a1b2c7291 */ /* 0x000fe4000f8e48ff */
[----:B------:R-:W-:Y:S01]  /*13b0*/  ULEA UR5, UR27, UR4, 0x3 ;  /* 0x000000041b057291 */ /* 0x000fe2000f8e18ff */
[----:B------:R-:W-:Y:S01]  /*13c0*/  PLOP3.LUT P0, PT, PT, PT, UP0, 0x80, 0x8 ;  /* 0x000000000008781c */ /* 0x000fe20003f0f008 */
[----:B------:R-:W-:Y:S02]  /*13d0*/  UISETP.NE.AND UP1, UPT, UR13, 0x4, UPT ;  /* 0x000000040d00788c */ /* 0x000fe4000bf25270 */
[----:B------:R-:W-:Y:S02]  /*13e0*/  UIADD3 UR40, UPT, UPT, UR46, 0x2, URZ ;  /* 0x000000022e287890 */ /* 0x000fe4000fffe0ff */
[----:B------:R-:W-:Y:S02]  /*13f0*/  UIADD3 UR30, UPT, UPT, UR44, 0x2, URZ ;  /* 0x000000022c1e7890 */ /* 0x000fe4000fffe0ff */
[----:B------:R-:W-:Y:S02]  /*1400*/  UIADD3 UR28, UPT, UPT, UR46, 0x4, URZ ;  /* 0x000000042e1c7890 */ /* 0x000fe4000fffe0ff */
[----:B------:R-:W-:Y:S02]  /*1410*/  UIADD3 UR26, UPT, UPT, UR44, 0x4, URZ ;  /* 0x000000042c1a7890 */ /* 0x000fe4000fffe0ff */
[----:B------:R-:W-:Y:S02]  /*1420*/  UIADD3 UR6, UPT, UPT, UR46, 0x6, URZ ;  /* 0x000000062e067890 */ /* 0x000fe4000fffe0ff */
[----:B------:R-:W-:Y:S02]  /*1430*/  UIADD3 UR8, UPT, UPT, UR44, 0x6, URZ ;  /* 0x000000062c087890 */ /* 0x000fe4000fffe0ff */
[----:B------:R-:W-:Y:S02]  /*1440*/  UIADD3 UR24, UPT, UPT, UR5, 0x20, URZ ;  /* 0x0000002005187890 */ /* 0x000fe4000fffe0ff */
[----:B------:R-:W-:Y:S02]  /*1450*/  USEL UR22, URZ, 0x1, UP1 ;  /* 0x00000001ff167887 */ /* 0x000fe40008800000 */
[----:B------:R-:W-:Y:S01]  /*1460*/  USEL UR27, UR13, URZ, UP1 ;  /* 0x000000ff0d1b7287 */ /* 0x000fe20008800000 */
[----:B------:R-:W-:Y:S01]  /*1470*/  UMOV UR47, 0x40004040 ;  /* 0x40004040002f7882 */ /* 0x000fe20000000000 */
[----:B------:R-:W-:Y:S01]  /*1480*/  UMOV UR45, 0x40004040 ;  /* 0x40004040002d7882 */ /* 0x000fe20000000000 */
[----:B------:R-:W-:Y:S01]  /*1490*/  UMOV UR41, 0x40004040 ;  /* 0x4000404000297882 */ /* 0x000fe20000000000 */
[----:B-----5:R-:W-:Y:S08]  /*14a0*/  @P1 BRA `(.L_x_25) ;  /* 0x0000000000101947 */ /* 0x020ff00003800000 */
[----:B------:R-:W-:Y:S06]  /*14b0*/  USHF.L.U32 UR13, UR29, 0x1f, URZ ;  /* 0x0000001f1d0d7899 */ /* 0x000fec00080006ff */
[----:B-1----:R-:W-:Y:S04]  /*14c0*/  MOV R0, UR13 ;  /* 0x0000000d00007c02 */ /* 0x002fe80008000f00 */
[----:B------:R-:W1:Y:S02]  /*14d0*/  SYNCS.PHASECHK.TRANS64.TRYWAIT P1, [UR5], R0 ;  /* 0x00000000ff0075a7 */ /* 0x000e640008021105 */
[----:B-1----:R-:W-:Y:S05]  /*14e0*/  @!P1 BRA `(.L_x_26) ;  /* 0x0000002c00289947 */ /* 0x002fea0003800000 */
.L_x_25:
[----:B------:R-:W-:Y:S01]  /*14f0*/  ULOP3.LUT UR29, UR29, UR22, URZ, 0x3c, !UPT ;  /* 0x000000161d1d7292 */ /* 0x000fe2000f8e3cff */
[----:B------:R-:W-:Y:S01]  /*1500*/  PLOP3.LUT P1, PT, PT, PT, PT, 0x80, 0x8 ;  /* 0x000000000008781c */ /* 0x000fe20003f2f070 */
[----:B------:R-:W-:Y:S01]  /*1510*/  UIADD3 UR25, UPT, UPT, UR25, 0x1, URZ ;  /* 0x0000000119197890 */ /* 0x000fe2000fffe0ff */
[----:B------:R4:W-:Y:S01]  /*1520*/  UTCQMMA gdesc[UR44], gdesc[UR46], tmem[UR9], tmem[UR42], idesc[UR43], UP2 ;  /* 0x00ff2a2e2c0075ea */ /* 0x0009e20009000309 */
[----:B------:R-:W-:Y:S02]  /*1530*/  @!UP0 USHF.L.U32 UR5, UR29, 0x1f, URZ ;  /* 0x0000001f1d058899 */ /* 0x000fe400080006ff */
[----:B------:R-:W-:Y:S01]  /*1540*/  UPLOP3.LUT UP2, UPT, UPT, UPT, UPT, 0x80, 0x8 ;  /* 0x000000000008789c */ /* 0x000fe20003f4f070 */
[----:B------:R-:W-:Y:S01]  /*1550*/  UMOV UR54, UR6 ;  /* 0x0000000600367c82 */ /* 0x000fe20008000000 */
[----:B------:R-:W-:Y:S02]  /*1560*/  @!UP0 ULEA UR6, UR27, UR4, 0x3 ;  /* 0x000000041b068291 */ /* 0x000fe4000f8e18ff */
[----:B-1----:R-:W-:Y:S01]  /*1570*/  MOV R0, UR5 ;  /* 0x0000000500007c02 */ /* 0x002fe20008000f00 */
[----:B------:R-:W-:Y:S01]  /*1580*/  UMOV UR48, UR30 ;  /* 0x0000001e00307c82 */ /* 0x000fe20008000000 */
[----:B------:R-:W-:Y:S01]  /*1590*/  UMOV UR49, 0x40004040 ;  /* 0x4000404000317882 */ /* 0x000fe20000000000 */
[----:B------:R-:W-:Y:S01]  /*15a0*/  UMOV UR50, UR28 ;  /* 0x0000001c00327c82 */ /* 0x000fe20008000000 */
[----:B------:R-:W-:Y:S01]  /*15b0*/  UMOV UR51, 0x40004040 ;  /* 0x4000404000337882 */ /* 0x000fe20000000000 */
[----:B------:R-:W-:Y:S01]  /*15c0*/  UMOV UR52, UR26 ;  /* 0x0000001a00347c82 */ /* 0x000fe20008000000 */
[----:B------:R-:W-:Y:S01]  /*15d0*/  UMOV UR53, 0x40004040 ;  /* 0x4000404000357882 */ /* 0x000fe20000000000 */
[----:B------:R4:W-:Y:S01]  /*15e0*/  UTCQMMA gdesc[UR48], gdesc[UR40], tmem[UR9], tmem[UR38], idesc[UR39], UPT ;  /* 0x00ff2628300075ea */ /* 0x0009e2000b800309 */
[----:B------:R-:W-:Y:S01]  /*15f0*/  UMOV UR55, 0x40004040 ;  /* 0x4000404000377882 */ /* 0x000fe20000000000 */
[----:B------:R-:W-:Y:S01]  /*1600*/  UMOV UR56, UR8 ;  /* 0x0000000800387c82 */ /* 0x000fe20008000000 */
[----:B------:R-:W-:Y:S01]  /*1610*/  UMOV UR57, 0x40004040 ;  /* 0x4000404000397882 */ /* 0x000fe20000000000 */
[----:B------:R4:W-:Y:S01]  /*1620*/  UTCQMMA gdesc[UR52], gdesc[UR50], tmem[UR9], tmem[UR36], idesc[UR37], UPT ;  /* 0x00ff2432340075ea */ /* 0x0009e2000b800309 */
[----:B------:R4:W-:Y:S01]  /*1630*/  UTCQMMA gdesc[UR56], gdesc[UR54], tmem[UR9], tmem[UR34], idesc[UR35], UPT ;  /* 0x00ff2236380075ea */ /* 0x0009e2000b800309 */
[----:B------:R4:W-:Y:S01]  /*1640*/  UTCBAR.MULTICAST [UR24], URZ, UR23 ;  /* 0x000000ff180073e9 */ /* 0x0009e20008000817 */
[----:B------:R4:W5:Y:S01]  /*1650*/  @!P0 SYNCS.PHASECHK.TRANS64.TRYWAIT P1, [UR6], R0 ;  /* 0x00000000ff0085a7 */ /* 0x0009620008021106 */
[----:B------:R-:W-:Y:S09]  /*1660*/  UISETP.NE.AND UP0, UPT, UR25, 0x20, UPT ;  /* 0x000000201900788c */ /* 0x000ff2000bf05270 */
[----:B------:R-:W-:Y:S05]  /*1670*/  BRA.U UP0, `(.L_x_27) ;  /* 0xfffffffd003c7547 */ /* 0x000fea000b83ffff */
[----:B------:R-:W-:Y:S02]  /*1680*/  UIADD3 UR7, UPT, UPT, UR7, 0x40, URZ ;  /* 0x0000004007077890 */ /* 0x000fe4000fffe0ff */
[----:B------:R-:W-:-:S04]  /*1690*/  UIADD3 UR31, UPT, UPT, UR31, 0x1, URZ ;  /* 0x000000011f1f7890 */ /* 0x000fc8000fffe0ff */
[----:B------:R-:W-:-:S03]  /*16a0*/  UISETP.NE.AND UP0, UPT, UR31, 0x2, UPT ;  /* 0x000000021f00788c */ /* 0x000fc6000bf05270 */
[----:B------:R1:W-:Y:S01]  /*16b0*/  UTCBAR.MULTICAST [UR7], URZ, UR21 ;  /* 0x000000ff070073e9 */ /* 0x0003e20008000815 */
[----:B------:R-:W-:Y:S02]  /*16c0*/  USEL UR31, UR31, URZ, UP0 ;  /* 0x000000ff1f1f7287 */ /* 0x000fe40008000000 */
[----:B------:R-:W-:Y:S02]  /*16d0*/  USEL UR5, URZ, 0x1, UP0 ;  /* 0x00000001ff057887 */ /* 0x000fe40008000000 */
[----:B------:R-:W-:-:S04]  /*16e0*/  UISETP.GE.AND UP0, UPT, UR14, 0x200, UPT ;  /* 0x000002000e00788c */ /* 0x000fc8000bf06270 */
[----:B------:R-:W-:-:S05]  /*16f0*/  LOP3.LUT R7, R7, UR5, RZ, 0x3c, !PT ;  /* 0x0000000507077c12 */ /* 0x000fca000f8e3cff */
[----:B------:R-:W-:Y:S05]  /*1700*/  BRA.U !UP0, `(.L_x_28) ;  /* 0xfffffff908e87547 */ /* 0x000fea000b83ffff */
[----:B------:R-:W-:-:S06]  /*1710*/  UIADD3 UR31, UPT, UPT, UR31, 0x1, URZ ;  /* 0x000000011f1f7890 */ /* 0x000fcc000fffe0ff */
[----:B------:R-:W-:Y:S02]  /*1720*/  MOV R4, UR31 ;  /* 0x0000001f00047c02 */ /* 0x000fe40008000f00 */
.L_x_23:
[----:B------:R-:W-:-:S09]  /*1730*/  UISETP.NE.AND UP0, UPT, UR12, URZ, UPT ;  /* 0x000000ff0c00728c */ /* 0x000fd2000bf05270 */
[----:B------:R-:W-:Y:S05]  /*1740*/  BRA.U UP0, `(.L_x_22) ;  /* 0x00000001002c7547 */ /* 0x000fea000b800000 */
[----:B-1--4-:R-:W1:Y:S01]  /*1750*/  S2R R0, SR_CgaCtaId ;  /* 0x0000000000007919 */ /* 0x012e620000008800 */
[----:B------:R-:W-:Y:S02]  /*1760*/  ISETP.NE.AND P0, PT, R4, 0x2, PT ;  /* 0x000000020400780c */ /* 0x000fe40003f05270 */
[----:B------:R-:W-:Y:S02]  /*1770*/  MOV R3, 0x400 ;  /* 0x0000040000037802 */ /* 0x000fe40000000f00 */
[----:B------:R-:W-:-:S04]  /*1780*/  SEL R2, RZ, 0x1, P0 ;  /* 0x00000001ff027807 */ /* 0x000fc80000000000 */
[----:B------:R-:W-:-:S05]  /*1790*/  LOP3.LUT R2, R7, R2, RZ, 0x3c, !PT ;  /* 0x0000000207027212 */ /* 0x000fca00078e3cff */
[----:B------:R-:W-:Y:S01]  /*17a0*/  IMAD.U32 R2, R2, -0x80000000, RZ ;  /* 0x8000000002027824 */ /* 0x000fe200078e00ff */
[----:B-1----:R-:W-:Y:S02]  /*17b0*/  LEA R0, R0, R3, 0x18 ;  /* 0x0000000300007211 */ /* 0x002fe400078ec0ff */
[----:B------:R-:W-:-:S05]  /*17c0*/  SEL R3, R4, RZ, P0 ;  /* 0x000000ff04037207 */ /* 0x000fca0000000000 */
[----:B------:R-:W-:-:S04]  /*17d0*/  IMAD R0, R3, 0x8, R0 ;  /* 0x0000000803007824 */ /* 0x000fc800078e0200 */
[----:B------:R-:W1:Y:S02]  /*17e0*/  SYNCS.PHASECHK.TRANS64.TRYWAIT P0, [R0+URZ+0x50], R2 ;  /* 0x00005002000075a7 */ /* 0x000e6400080011ff */
[----:B-1----:R-:W-:Y:S05]  /*17f0*/  @!P0 BRA `(.L_x_29) ;  /* 0x0000002800848947 */ /* 0x002fea0003800000 */
.L_x_22:
[----:B------:R-:W-:-:S13]  /*1800*/  ISETP.GT.AND P0, PT, R71, 0x3, PT ;  /* 0x000000034700780c */ /* 0x000fda0003f04270 */
[----:B-12345:R-:W-:Y:S05]  /*1810*/  @P0 EXIT ;  /* 0x000000000000094d */ /* 0x03efea0003800000 */
[----:B------:R-:W-:-:S13]  /*1820*/  ISETP.NE.AND P0, PT, R71, RZ, PT ;  /* 0x000000ff4700720c */ /* 0x000fda0003f05270 */
[----:B------:R-:W-:Y:S05]  /*1830*/  @P0 BRA `(.L_x_30) ;  /* 0x0000000000b80947 */ /* 0x000fea0003800000 */
[----:B------:R-:W1:Y:S01]  /*1840*/  S2UR UR6, SR_CgaCtaId ;  /* 0x00000000000679c3 */ /* 0x000e620000008800 */
[----:B------:R-:W-:Y:S01]  /*1850*/  NOP ;  /* 0x0000000000007918 */ /* 0x000fe20000000000 */
[----:B------:R-:W-:Y:S01]  /*1860*/  UMOV UR4, 0x40 ;  /* 0x0000004000047882 */ /* 0x000fe20000000000 */
[----:B------:R-:W-:Y:S01]  /*1870*/  UMOV UR5, 0x400 ;  /* 0x0000040000057882 */ /* 0x000fe20000000000 */
[----:B-1----:R-:W-:Y:S02]  /*1880*/  ULEA UR4, UR6, UR4, 0x18 ;  /* 0x0000000406047291 */ /* 0x002fe4000f8ec0ff */
[----:B------:R-:W-:-:S07]  /*1890*/  ULEA UR5, UR6, UR5, 0x18 ;  /* 0x0000000506057291 */ /* 0x000fce000f8ec0ff */
[----:B------:R-:W1:Y:S02]  /*18a0*/  LDS.U8 R0, [UR4] ;  /* 0x00000004ff007984 */ /* 0x000e640008000000 */
[----:B-1----:R-:W-:-:S13]  /*18b0*/  ISETP.NE.AND P0, PT, R0, RZ, PT ;  /* 0x000000ff0000720c */ /* 0x002fda0003f05270 */
[----:B------:R-:W-:Y:S05]  /*18c0*/  @P0 BRA `(.L_x_31) ;  /* 0x00000000007c0947 */ /* 0x000fea0003800000 */
[----:B------:R-:W-:-:S13]  /*18d0*/  ELECT P0, URZ, PT ;  /* 0x0000000000ff782f */ /* 0x000fda0003800000 */
[----:B------:R-:W-:Y:S05]  /*18e0*/  @!P0 BRA `(.L_x_32) ;  /* 0x0000000000848947 */ /* 0x000fea0003800000 */
[----:B------:R-:W-:Y:S01]  /*18f0*/  UMOV UR4, 0x8 ;  /* 0x0000000800047882 */ /* 0x000fe20000000000 */
[----:B------:R-:W-:-:S04]  /*1900*/  IMAD.MOV.U32 R2, RZ, RZ, 0xff ;  /* 0x000000ffff027424 */ /* 0x000fc800078e00ff */
[----:B------:R-:W-:Y:S04]  /*1910*/  DEPBAR.LE SB1, 0x36 ;  /* 0x00009d800000791a */ /* 0x000fe80000000000 */
[----:B------:R-:W1:Y:S02]  /*1920*/  UTCATOMSWS.FIND_AND_SET.ALIGN UP0, UR4, UR4 ;  /* 0x00000004000475e3 */ /* 0x000e640008000800 */
[----:B-1----:R-:W-:Y:S01]  /*1930*/  PLOP3.LUT P0, PT, PT, PT, UP0, 0x80, 0x8 ;  /* 0x000000000008781c */ /* 0x002fe20003f0f008 */
[----:B------:R-:W-:-:S03]  /*1940*/  IMAD.U32 R7, RZ, RZ, UR4 ;  /* 0x00000004ff077e24 */ /* 0x000fc6000f8e00ff */
[----:B------:R-:W-:-:S04]  /*1950*/  SEL R0, RZ, 0xffffffff, !P0 ;  /* 0xffffffffff007807 */ /* 0x000fc80004000000 */
[----:B------:R-:W-:Y:S01]  /*1960*/  ISETP.NE.AND P0, PT, R0, RZ, PT ;  /* 0x000000ff0000720c */ /* 0x000fe20003f05270 */
[----:B------:R-:W-:-:S12]  /*1970*/  IMAD.MOV.U32 R0, RZ, RZ, 0x1 ;  /* 0x00000001ff007424 */ /* 0x000fd800078e00ff */
[----:B------:R-:W-:Y:S05]  /*1980*/  @P0 BRA `(.L_x_33) ;  /* 0x0000000000240947 */ /* 0x000fea0003800000 */
.L_x_34:
[----:B------:R-:W-:Y:S05]  /*1990*/  NANOSLEEP 0x64 ;  /* 0x000000640000795d */ /* 0x000fea0003800000 */
[----:B------:R-:W-:-:S05]  /*19a0*/  UMOV UR4, 0x8 ;  /* 0x0000000800047882 */ /* 0x000fca0000000000 */
[----:B------:R-:W-:Y:S04]  /*19b0*/  DEPBAR.LE SB1, 0x36 ;  /* 0x00009d800000791a */ /* 0x000fe80000000000 */
[----:B------:R-:W1:Y:S02]  /*19c0*/  UTCATOMSWS.FIND_AND_SET.ALIGN UP0, UR4, UR4 ;  /* 0x00000004000475e3 */ /* 0x000e640008000800 */
[----:B-1----:R-:W-:Y:S01]  /*19d0*/  PLOP3.LUT P0, PT, PT, PT, UP0, 0x80, 0x8 ;  /* 0x000000000008781c */ /* 0x002fe20003f0f008 */
[----:B------:R-:W-:-:S03]  /*19e0*/  IMAD.U32 R7, RZ, RZ, UR4 ;  /* 0x00000004ff077e24 */ /* 0x000fc6000f8e00ff */
[----:B------:R-:W-:-:S04]  /*19f0*/  SEL R3, RZ, 0xffffffff, !P0 ;  /* 0xffffffffff037807 */ /* 0x000fc80004000000 */
[----:B------:R-:W-:-:S13]  /*1a00*/  ISETP.NE.AND P0, PT, R3, RZ, PT ;  /* 0x000000ff0300720c */ /* 0x000fda0003f05270 */
[----:B------:R-:W-:Y:S05]  /*1a10*/  @!P0 BRA `(.L_x_34) ;  /* 0xfffffffc00dc8947 */ /* 0x000fea000383ffff */
.L_x_33:
[C---:B------:R-:W-:Y:S01]  /*1a20*/  VIADD R3, R7.reuse, 0x10 ;  /* 0x0000001007037836 */ /* 0x040fe20000000000 */
[----:B------:R-:W-:Y:S01]  /*1a30*/  UMOV UR4, 0x50 ;  /* 0x0000005000047882 */ /* 0x000fe20000000000 */
[----:B------:R-:W-:Y:S01]  /*1a40*/  SHF.L.U32 R2, R2, R7, RZ ;  /* 0x0000000702027219 */ /* 0x000fe200000006ff */
[----:B------:R-:W-:Y:S01]  /*1a50*/  ULEA UR4, UR6, UR4, 0x18 ;  /* 0x0000000406047291 */ /* 0x000fe2000f8ec0ff */
[----:B------:R-:W-:Y:S01]  /*1a60*/  IMAD.SHL.U32 R7, R7, 0x20, RZ ;  /* 0x0000002007077824 */ /* 0x000fe200078e00ff */
[----:B------:R-:W-:-:S04]  /*1a70*/  SHF.L.U32 R3, R0, R3, RZ ;  /* 0x0000000300037219 */ /* 0x000fc800000006ff */
[----:B------:R-:W-:-:S05]  /*1a80*/  LOP3.LUT R2, R3, R2, RZ, 0xfc, !PT ;  /* 0x0000000203027212 */ /* 0x000fca00078efcff */
[----:B------:R1:W-:Y:S04]  /*1a90*/  ATOMS.OR RZ, [UR4], R2 ;  /* 0x00000002ffff798c */ /* 0x0003e8000b000004 */
[----:B------:R1:W-:Y:S01]  /*1aa0*/  STS [UR5+0x68], R7 ;  /* 0x00006807ff007988 */ /* 0x0003e20008000805 */
[----:B------:R-:W-:Y:S05]  /*1ab0*/  BRA `(.L_x_32) ;  /* 0x0000000000107947 */ /* 0x000fea0003800000 */
.L_x_31:
[----:B------:R-:W-:Y:S02]  /*1ac0*/  MOV R0, 0xffffffff ;  /* 0xffffffff00007802 */ /* 0x000fe40000000f00 */
[----:B------:R-:W-:-:S03]  /*1ad0*/  MOV R2, 0x1b00 ;  /* 0x00001b0000027802 */ /* 0x000fc60000000f00 */
[----:B------:R1:W-:Y:S04]  /*1ae0*/  STS [UR5+0x68], R0 ;  /* 0x00006800ff007988 */ /* 0x0003e80008000805 */
[----:B-1----:R-:W-:Y:S05]  /*1af0*/  CALL.REL.NOINC `($__internal_1_$__cuda_sm10x_tcgen05_guardrail_trap_phase_invalid_during_alloc) ;  /* 0x0000002800007944 */ /* 0x002fea0003c00000 */
.L_x_32:
[----:B------:R-:W-:Y:S05]  /*1b00*/  WARPSYNC.ALL ;  /* 0x0000000000007948 */ /* 0x000fea0003800000 */
[----:B------:R-:W-:Y:S01]  /*1b10*/  NOP ;  /* 0x0000000000007918 */ /* 0x000fe20000000000 */
.L_x_30:
[----:B------:R-:W2:Y:S08]  /*1b20*/  S2UR UR4, SR_CgaCtaId ;  /* 0x00000000000479c3 */ /* 0x000eb00000008800 */
[----:B------:R-:W-:Y:S01]  /*1b30*/  BAR.SYNC.DEFER_BLOCKING 0x2, 0xa0 ;  /* 0x0082800000007b1d */ /* 0x000fe20000010000 */
[C---:B------:R-:W-:Y:S02]  /*1b40*/  IMAD.SHL.U32 R0, R5.reuse, 0x80, RZ ;  /* 0x0000008005007824 */ /* 0x040fe400078e00ff */
[----:B------:R-:W-:-:S03]  /*1b50*/  IMAD.SHL.U32 R3, R5, 0x40, RZ ;  /* 0x0000004005037824 */ /* 0x000fc600078e00ff */
[----:B------:R-:W-:Y:S02]  /*1b60*/  UMOV UR5, 0x400 ;  /* 0x0000040000057882 */ /* 0x000fe40000000000 */
[----:B------:R-:W3:Y:S01]  /*1b70*/  S2UR UR22, SR_CTAID.Z ;  /* 0x00000000001679c3 */ /* 0x000ee20000002700 */
[----:B------:R-:W-:-:S04]  /*1b80*/  LOP3.LUT R0, R0, 0x780, RZ, 0xc0, !PT ;  /* 0x0000078000007812 */ /* 0x000fc800078ec0ff */
[----:B------:R-:W-:-:S04]  /*1b90*/  LOP3.LUT R0, R0, 0x3800, R3, 0xf8, !PT ;  /* 0x0000380000007812 */ /* 0x000fc800078ef803 */
[----:B------:R-:W-:Y:S01]  /*1ba0*/  LOP3.LUT R0, R0, 0x10, R5, 0xf8, !PT ;  /* 0x0000001000007812 */ /* 0x000fe200078ef805 */
[----:B--2---:R-:W-:-:S06]  /*1bb0*/  ULEA UR4, UR4, UR5, 0x18 ;  /* 0x0000000504047291 */ /* 0x004fcc000f8ec0ff */
[----:B------:R-:W-:Y:S01]  /*1bc0*/  VIADD R0, R0, UR4 ;  /* 0x0000000400007c36 */ /* 0x000fe20008000000 */
[----:B---3--:R-:W-:Y:S02]  /*1bd0*/  UISETP.GT.U32.AND UP0, UPT, UR22, 0x1ff, UPT ;  /* 0x000001ff1600788c */ /* 0x008fe4000bf04070 */
[----:B------:R-:W2:Y:S07]  /*1be0*/  LDS R70, [UR4+0x68] ;  /* 0x00006804ff467984 */ /* 0x000eae0008000800 */
[----:B------:R-:W-:Y:S05]  /*1bf0*/  BRA.U UP0, `(.L_x_35) ;  /* 0x0000002100347547 */ /* 0x000fea000b800000 */
[----:B------:R-:W3:Y:S01]  /*1c00*/  LDCU.64 UR4, c[0x0][0x5c0] ;  /* 0x0000b800ff0477ac */ /* 0x000ee20008000a00 */
[C---:B-1----:R-:W-:Y:S02]  /*1c10*/  VIADD R2, R0.reuse, 0x8420 ;  /* 0x0000842000027836 */ /* 0x042fe40000000000 */
[C---:B------:R-:W-:Y:S01]  /*1c20*/  VIADD R3, R0.reuse, 0x8440 ;  /* 0x0000844000037836 */ /* 0x040fe20000000000 */
[----:B------:R-:W1:Y:S01]  /*1c30*/  LDCU.64 UR24, c[0x0][0x348] ;  /* 0x00006900ff1877ac */ /* 0x000e620008000a00 */
[C---:B------:R-:W-:Y:S01]  /*1c40*/  VIADD R4, R0.reuse, 0x8460 ;  /* 0x0000846000047836 */ /* 0x040fe20000000000 */
[----:B------:R-:W-:Y:S01]  /*1c50*/  SHF.R.U32.HI R67, RZ, 0x3, R2 ;  /* 0x00000003ff437819 */ /* 0x000fe20000011602 */
[----:B------:R-:W-:Y:S01]  /*1c60*/  VIADD R7, R0, 0x8400 ;  /* 0x0000840000077836 */ /* 0x000fe20000000000 */
[----:B------:R-:W-:Y:S01]  /*1c70*/  SHF.R.U32.HI R68, RZ, 0x3, R3 ;  /* 0x00000003ff447819 */ /* 0x000fe20000011603 */
[----:B------:R-:W-:Y:S01]  /*1c80*/  IMAD.U32 R5, R5, 0x10000, RZ ;  /* 0x0001000005057824 */ /* 0x000fe200078e00ff */
[----:B------:R-:W-:Y:S01]  /*1c90*/  LOP3.LUT R67, R2, 0x70, R67, 0x78, !PT ;  /* 0x0000007002437812 */ /* 0x000fe200078e7843 */
[C---:B------:R-:W-:Y:S01]  /*1ca0*/  VIADD R2, R0.reuse, 0x460 ;  /* 0x0000046000027836 */ /* 0x040fe20000000000 */
[----:B------:R-:W-:Y:S01]  /*1cb0*/  LOP3.LUT R68, R3, 0x70, R68, 0x78, !PT ;  /* 0x0000007003447812 */ /* 0x000fe200078e7844 */
[----:B------:R-:W-:Y:S01]  /*1cc0*/  VIADD R3, R0, 0x440 ;  /* 0x0000044000037836 */ /* 0x000fe20000000000 */
[----:B------:R-:W-:Y:S01]  /*1cd0*/  LOP3.LUT R5, R5, 0xe00000, RZ, 0xc0, !PT ;  /* 0x00e0000005057812 */ /* 0x000fe200078ec0ff */
[----:B------:R-:W-:Y:S01]  /*1ce0*/  IMAD.MOV.U32 R60, RZ, RZ, RZ ;  /* 0x000000ffff3c7224 */ /* 0x000fe200078e00ff */
[----:B------:R-:W-:Y:S01]  /*1cf0*/  SHF.R.U32.HI R65, RZ, 0x3, R2 ;  /* 0x00000003ff417819 */ /* 0x000fe20000011602 */
[----:B------:R-:W-:Y:S01]  /*1d00*/  UMOV UR11, URZ ;  /* 0x000000ff000b7c82 */ /* 0x000fe20008000000 */
[----:B---3--:R-:W-:Y:S01]  /*1d10*/  UIMAD.WIDE.U32 UR6, UR22, UR5, URZ ;  /* 0x00000005160672a5 */ /* 0x008fe2000f8e00ff */
[----:B------:R-:W-:Y:S01]  /*1d20*/  SHF.R.U32.HI R64, RZ, 0x3, R3 ;  /* 0x00000003ff407819 */ /* 0x000fe20000011603 */
[----:B--2---:R-:W-:Y:S01]  /*1d30*/  IMAD.IADD R62, R70, 0x1, R5 ;  /* 0x00000001463e7824 */ /* 0x004fe200078e0205 */
[----:B------:R-:W-:Y:S01]  /*1d40*/  LOP3.LUT R65, R2, 0x70, R65, 0x78, !PT ;  /* 0x0000007002417812 */ /* 0x000fe200078e7841 */
[----:B------:R-:W-:Y:S01]  /*1d50*/  UIADD3 UR5, UPT, UPT, UR22, -UR7, URZ ;  /* 0x8000000716057290 */ /* 0x000fe2000fffe0ff */
[C---:B------:R-:W-:Y:S01]  /*1d60*/  VIADD R2, R0.reuse, 0x420 ;  /* 0x0000042000027836 */ /* 0x040fe20000000000 */
[----:B------:R-:W-:Y:S01]  /*1d70*/  SHF.R.U32.HI R69, RZ, 0x3, R4 ;  /* 0x00000003ff457819 */ /* 0x000fe20000011604 */
[----:B------:R-:W-:Y:S01]  /*1d80*/  VIADD R0, R0, 0x400 ;  /* 0x0000040000007836 */ /* 0x000fe20000000000 */
[----:B------:R-:W-:Y:S01]  /*1d90*/  USHF.R.U32.HI UR5, URZ, UR20, UR5 ;  /* 0x00000014ff057299 */ /* 0x000fe20008011605 */
[----:B------:R-:W-:-:S02]  /*1da0*/  SHF.R.U32.HI R66, RZ, 0x3, R7 ;  /* 0x00000003ff427819 */ /* 0x000fc40000011607 */
[----:B------:R-:W2:Y:S01]  /*1db0*/  LDCU UR6, c[0x0][0x5d0] ;  /* 0x0000ba00ff0677ac */ /* 0x000ea20008000800 */
[----:B------:R-:W-:Y:S02]  /*1dc0*/  SHF.R.U32.HI R63, RZ, 0x3, R2 ;  /* 0x00000003ff3f7819 */ /* 0x000fe40000011602 */
[----:B------:R-:W-:Y:S01]  /*1dd0*/  SHF.R.U32.HI R61, RZ, 0x3, R0 ;  /* 0x00000003ff3d7819 */ /* 0x000fe20000011600 */
[----:B------:R-:W-:Y:S01]  /*1de0*/  UIADD3 UR5, UPT, UPT, UR7, UR5, URZ ;  /* 0x0000000507057290 */ /* 0x000fe2000fffe0ff */
[----:B------:R-:W-:Y:S01]  /*1df0*/  LOP3.LUT R64, R3, 0x70, R64, 0x78, !PT ;  /* 0x0000007003407812 */ /* 0x000fe200078e7840 */
[----:B------:R-:W-:Y:S01]  /*1e00*/  IMAD.MOV.U32 R3, RZ, RZ, RZ ;  /* 0x000000ffff037224 */ /* 0x000fe200078e00ff */
[----:B------:R-:W-:Y:S01]  /*1e10*/  LOP3.LUT R69, R4, 0x70, R69, 0x78, !PT ;  /* 0x0000007004457812 */ /* 0x000fe200078e7845 */
[----:B------:R-:W-:Y:S01]  /*1e20*/  USHF.R.U32.HI UR14, URZ, UR19, UR5 ;  /* 0x00000013ff0e7299 */ /* 0x000fe20008011605 */
[----:B------:R-:W-:Y:S02]  /*1e30*/  LOP3.LUT R66, R7, 0x70, R66, 0x78, !PT ;  /* 0x0000007007427812 */ /* 0x000fe400078e7842 */
[----:B------:R-:W-:Y:S01]  /*1e40*/  LOP3.LUT R63, R2, 0x70, R63, 0x78, !PT ;  /* 0x00000070023f7812 */ /* 0x000fe200078e783f */
[----:B------:R-:W-:Y:S01]  /*1e50*/  UIADD3 UR14, UPT, UPT, -UR14, URZ, URZ ;  /* 0x000000ff0e0e7290 */ /* 0x000fe2000fffe1ff */
[----:B------:R-:W-:-:S03]  /*1e60*/  LOP3.LUT R61, R0, 0x70, R61, 0x78, !PT ;  /* 0x00000070003d7812 */ /* 0x000fc600078e783d */
        /* <DEDUP_REMOVED lines=10> */
[----:B------:R-:W2:Y:S02]  /*1f10*/  LDCU UR9, c[0x0][0x374] ;  /* 0x00006e80ff0977ac */ /* 0x000ea40008000800 */
[----:B------:R-:W-:Y:S01]  /*1f20*/  USHF.R.U32.HI UR27, URZ, UR16, UR27 ;  /* 0x00000010ff1b7299 */ /* 0x000fe2000801161b */
[----:B------:R-:W2:Y:S03]  /*1f30*/  LDCU UR8, c[0x0][0x370] ;  /* 0x00006e00ff0877ac */ /* 0x000ea60008000800 */
[----:B------:R-:W-:Y:S01]  /*1f40*/  UIADD3 UR27, UPT, UPT, UR5, UR27, URZ ;  /* 0x0000001b051b7290 */ /* 0x000fe2000fffe0ff */
[----:B------:R-:W3:Y:S01]  /*1f50*/  S2UR UR5, SR_CTAID.X ;  /* 0x00000000000579c3 */ /* 0x000ee20000002500 */
[----:B------:R-:W4:Y:S02]  /*1f60*/  LDCU UR7, c[0x0][0x378] ;  /* 0x00006f00ff0777ac */ /* 0x000f240008000800 */
[----:B------:R-:W-:-:S04]  /*1f70*/  USHF.R.U32.HI UR27, URZ, UR15, UR27 ;  /* 0x0000000fff1b7299 */ /* 0x000fc8000801161b */
[----:B------:R-:W-:-:S04]  /*1f80*/  UIADD3 UR27, UPT, UPT, -UR27, URZ, URZ ;  /* 0x000000ff1b1b7290 */ /* 0x000fc8000fffe1ff */
[----:B------:R-:W-:Y:S01]  /*1f90*/  UIMAD UR27, UR4, UR27, UR6 ;  /* 0x0000001b041b72a4 */ /* 0x000fe2000f8e0206 */
[----:B------:R-:W5:Y:S01]  /*1fa0*/  LDCU UR4, c[0x0][0x5cc] ;  /* 0x0000b980ff0477ac */ /* 0x000f620008000800 */
[----:B--2---:R-:W-:Y:S02]  /*1fb0*/  UIMAD UR8, UR9, UR8, URZ ;  /* 0x00000008090872a4 */ /* 0x004fe4000f8e02ff */
[----:B------:R-:W-:Y:S02]  /*1fc0*/  UIADD3 UR6, UPT, UPT, -UR6, URZ, URZ ;  /* 0x000000ff06067290 */ /* 0x000fe4000fffe1ff */
[----:B----4-:R-:W-:Y:S02]  /*1fd0*/  UIMAD UR8, UR8, UR7, URZ ;  /* 0x00000007080872a4 */ /* 0x010fe4000f8e02ff */
[----:B---3--:R-:W-:Y:S02]  /*1fe0*/  USHF.L.U32 UR5, UR5, 0x6, URZ ;  /* 0x0000000605057899 */ /* 0x008fe400080006ff */
[----:B------:R-:W-:-:S02]  /*1ff0*/  ULEA.HI UR21, UR8, UR8, URZ, 0x1 ;  /* 0x0000000808157291 */ /* 0x000fc4000f8f08ff */
[----:B------:R-:W-:Y:S02]  /*2000*/  ULOP3.LUT UR7, UR5, 0x40, URZ, 0xc0, !UPT ;  /* 0x0000004005077892 */ /* 0x000fe4000f8ec0ff */
[----:B------:R-:W-:Y:S02]  /*2010*/  USHF.R.S32.HI UR21, URZ, 0x1, UR21 ;  /* 0x00000001ff157899 */ /* 0x000fe40008011415 */
[----:B-1---5:R-:W-:-:S12]  /*2020*/  UIMAD UR14, UR4, UR6, UR14 ;  /* 0x00000006040e72a4 */ /* 0x022fd8000f8e020e */
.L_x_39:
[----:B------:R-:W1:Y:S01]  /*2030*/  S2R R0, SR_CgaCtaId ;  /* 0x0000000000007919 */ /* 0x000e620000008800 */
[----:B------:R-:W-:Y:S01]  /*2040*/  MOV R5, 0x400 ;  /* 0x0000040000057802 */ /* 0x000fe20000000f00 */
[----:B------:R-:W2:Y:S01]  /*2050*/  S2UR UR23, SR_CgaCtaId ;  /* 0x00000000001779c3 */ /* 0x000ea20000008800 */
[----:B------:R-:W-:Y:S01]  /*2060*/  UIADD3 UR30, UP1, UPT, UR24, 0x140, URZ ;  /* 0x00000140181e7890 */ /* 0x000fe2000ff3e0ff */
[----:B------:R-:W-:Y:S01]  /*2070*/  ISETP.NE.AND P0, PT, R71, RZ, PT ;  /* 0x000000ff4700720c */ /* 0x000fe20003f05270 */
[----:B------:R-:W-:Y:S01]  /*2080*/  UIADD3 UR28, UP0, UPT, UR24, 0x1c0, URZ ;  /* 0x000001c0181c7890 */ /* 0x000fe2000ff1e0ff */
[----:B------:R-:W-:Y:S01]  /*2090*/  UMOV UR4, 0x400 ;  /* 0x0000040000047882 */ /* 0x000fe20000000000 */
[----:B------:R-:W-:Y:S01]  /*20a0*/  UIADD3.X UR31, UPT, UPT, URZ, UR25, URZ, UP1, !UPT ;  /* 0x00000019ff1f7290 */ /* 0x000fe20008ffe4ff */
[----:B------:R-:W3:Y:S01]  /*20b0*/  LDCU UR26, c[0x0][0x5e4] ;  /* 0x0000bc80ff1a77ac */ /* 0x000ee20008000800 */
[----:B------:R-:W-:Y:S02]  /*20c0*/  ULEA UR14, UR14, UR7, 0x7 ;  /* 0x000000070e0e7291 */ /* 0x000fe4000f8e38ff */
[----:B------:R-:W-:-:S02]  /*20d0*/  UIADD3.X UR29, UPT, UPT, URZ, UR25, URZ, UP0, !UPT ;  /* 0x00000019ff1d7290 */ /* 0x000fc400087fe4ff */
[----:B------:R-:W-:Y:S02]  /*20e0*/  UPLOP3.LUT UP1, UPT, UPT, UPT, UPT, 0x80, 0x8 ;  /* 0x000000000008789c */ /* 0x000fe40003f2f070 */
[----:B--2---:R-:W-:Y:S01]  /*20f0*/  ULEA UR23, UR23, UR4, 0x18 ;  /* 0x0000000417177291 */ /* 0x004fe2000f8ec0ff */
[----:B-1----:R-:W-:Y:S01]  /*2100*/  LEA R0, R0, R5, 0x18 ;  /* 0x0000000500007211 */ /* 0x002fe200078ec0ff */
[----:B------:R-:W-:-:S04]  /*2110*/  IMAD.U32 R5, R60, -0x80000000, RZ ;  /* 0x800000003c057824 */ /* 0x000fc800078e00ff */
[----:B------:R-:W-:-:S04]  /*2120*/  IMAD R0, R3, 0x8, R0 ;  /* 0x0000000803007824 */ /* 0x000fc800078e0200 */
[----:B------:R-:W1:Y:S02]  /*2130*/  SYNCS.PHASECHK.TRANS64.TRYWAIT P1, [R0+URZ+0x40], R5 ;  /* 0x00004005000075a7 */ /* 0x000e6400080211ff */
[----:B-1-3--:R-:W-:Y:S05]  /*2140*/  @!P1 BRA `(.L_x_36) ;  /* 0x0000002000489947 */ /* 0x00afea0003800000 */
.L_x_53:
[----:B------:R-:W-:Y:S01]  /*2150*/  LEA R2, R3, R62, 0x14 ;  /* 0x0000003e03027211 */ /* 0x000fe200078ea0ff */
[----:B------:R-:W-:-:S06]  /*2160*/  UMOV UR5, URZ ;  /* 0x000000ff00057c82 */ /* 0x000fcc0008000000 */
.L_x_38:
[----:B------:R-:W-:Y:S02]  /*2170*/  USHF.L.U32 UR13, UR5, 0x6, URZ ;  /* 0x00000006050d7899 */ /* 0x000fe400080006ff */
[----:B------:R-:W-:Y:S02]  /*2180*/  ULEA UR6, UR11, UR5, 0x2 ;  /* 0x000000050b067291 */ /* 0x000fe4000f8e10ff */
[----:B------:R-:W-:Y:S02]  /*2190*/  USHF.R.U32.HI UR8, URZ, 0x1, UR5 ;  /* 0x00000001ff087899 */ /* 0x000fe40008011605 */
[----:B--2---:R-:W-:Y:S01]  /*21a0*/  IADD3 R4, PT, PT, R2, UR13, RZ ;  /* 0x0000000d02047c10 */ /* 0x004fe2000fffe0ff */
[----:B------:R-:W-:Y:S02]  /*21b0*/  USHF.R.S32.HI UR12, URZ, 0x1f, UR6 ;  /* 0x0000001fff0c7899 */ /* 0x000fe40008011406 */
[----:B------:R-:W-:Y:S01]  /*21c0*/  ULEA UR8, UR11, UR8, 0x2 ;  /* 0x000000080b087291 */ /* 0x000fe2000f8e10ff */
[----:B------:R-:W-:Y:S01]  /*21d0*/  R2UR UR4, R4 ;  /* 0x00000000040472ca */ /* 0x000fe200000e0000 */
[----:B------:R-:W-:-:S04]  /*21e0*/  ULEA.HI UR12, UR12, UR6, URZ, 0x2 ;  /* 0x000000060c0c7291 */ /* 0x000fc8000f8f10ff */
[----:B------:R-:W-:-:S04]  /*21f0*/  ULOP3.LUT UR12, UR12, 0xfffffffc, URZ, 0xc0, !UPT ;  /* 0xfffffffc0c0c7892 */ /* 0x000fc8000f8ec0ff */
[----:B------:R-:W-:Y:S02]  /*2200*/  UIADD3 UR12, UPT, UPT, UR6, -UR12, URZ ;  /* 0x8000000c060c7290 */ /* 0x000fe4000fffe0ff */
[----:B------:R-:W-:Y:S02]  /*2210*/  UIADD3 UR6, UPT, UPT, UR6, 0x1, URZ ;  /* 0x0000000106067890 */ /* 0x000fe4000fffe0ff */
[----:B------:R-:W2:Y:S02]  /*2220*/  LDTM.16dp256bit.x8 R16, tmem[UR4+0x40] ;  /* 0x00004004001079ee */ /* 0x000ea400081a0000 */
[----:B--2---:R-:W-:Y:S01]  /*2230*/  FMUL R35, R35, UR26 ;  /* 0x0000001a23237c20 */ /* 0x004fe20008400000 */
[----:B------:R-:W-:Y:S01]  /*2240*/  FMUL R58, R37, UR26 ;  /* 0x0000001a253a7c20 */ /* 0x000fe20008400000 */
[----:B-1----:R-:W-:Y:S01]  /*2250*/  FMUL R5, R36, UR26 ;  /* 0x0000001a24057c20 */ /* 0x002fe20008400000 */
[----:B------:R-:W-:Y:S01]  /*2260*/  FMUL R19, R19, UR26 ;  /* 0x0000001a13137c20 */ /* 0x000fe20008400000 */
        /* <DEDUP_REMOVED lines=18> */
[----:B------:R-:W-:Y:S01]  /*2390*/  FMUL R8, R35, -1.4426950216293334961 ;  /* 0xbfb8aa3b23087820 */ /* 0x000fe20000400000 */
        /* <DEDUP_REMOVED lines=21> */
[----:B------:R-:W1:Y:S01]  /*24f0*/  MUFU.EX2 R8, R8 ;  /* 0x0000000800087308 */ /* 0x000e620000000800 */
[----:B------:R-:W-:Y:S01]  /*2500*/  FMUL R39, R39, UR26 ;  /* 0x0000001a27277c20 */ /* 0x000fe20008400000 */
[----:B------:R-:W-:Y:S01]  /*2510*/  FMUL R38, R38, UR26 ;  /* 0x0000001a26267c20 */ /* 0x000fe20008400000 */
[----:B------:R-:W-:Y:S01]  /*2520*/  FMUL R43, R43, UR26 ;  /* 0x0000001a2b2b7c20 */ /* 0x000fe20008400000 */
[----:B------:R-:W-:Y:S01]  /*2530*/  FMUL R42, R42, UR26 ;  /* 0x0000001a2a2a7c20 */ /* 0x000fe20008400000 */
[----:B------:R-:W-:Y:S01]  /*2540*/  FMUL R47, R47, UR26 ;  /* 0x0000001a2f2f7c20 */ /* 0x000fe20008400000 */
[----:B------:R-:W-:-:S02]  /*2550*/  FMUL R46, R46, UR26 ;  /* 0x0000001a2e2e7c20 */ /* 0x000fc40008400000 */
[----:B------:R-:W2:Y:S08]  /*2560*/  MUFU.EX2 R7, R7 ;  /* 0x0000000700077308 */ /* 0x000eb00000000800 */
[----:B------:R-:W3:Y:S01]  /*2570*/  MUFU.EX2 R49, R49 ;  /* 0x0000003100317308 */ /* 0x000ee20000000800 */
[----:B-1----:R-:W-:-:S07]  /*2580*/  FADD R94, R8, 1 ;  /* 0x3f800000085e7421 */ /* 0x002fce0000000000 */
[----:B------:R-:W1:Y:S01]  /*2590*/  MUFU.EX2 R36, R36 ;  /* 0x0000002400247308 */ /* 0x000e620000000800 */
[----:B--2---:R-:W-:-:S07]  /*25a0*/  FADD R7, R7, 1 ;  /* 0x3f80000007077421 */ /* 0x004fce0000000000 */
[----:B------:R-:W2:Y:S01]  /*25b0*/  MUFU.EX2 R11, R11 ;  /* 0x0000000b000b7308 */ /* 0x000ea20000000800 */
[----:B---3--:R-:W-:Y:S01]  /*25c0*/  FADD R8, R49, 1 ;  /* 0x3f80000031087421 */ /* 0x008fe20000000000 */
[----:B------:R-:W-:-:S06]  /*25d0*/  F2FP.BF16.F32.PACK_AB R49, R19, R18 ;  /* 0x000000121331723e */ /* 0x000fcc00000010ff */
[----:B------:R-:W3:Y:S01]  /*25e0*/  MUFU.EX2 R51, R51 ;  /* 0x0000003300337308 */ /* 0x000ee20000000800 */
[----:B-1----:R-:W-:Y:S01]  /*25f0*/  FADD R76, R36, 1 ;  /* 0x3f800000244c7421 */ /* 0x002fe20000000000 */
[----:B------:R-:W-:-:S06]  /*2600*/  MOV R36, UR12 ;  /* 0x0000000c00247c02 */ /* 0x000fcc0008000f00 */
[----:B------:R-:W1:Y:S01]  /*2610*/  MUFU.EX2 R50, R50 ;  /* 0x0000003200327308 */ /* 0x000e620000000800 */
[----:B--2---:R-:W-:-:S07]  /*2620*/  FADD R11, R11, 1 ;  /* 0x3f8000000b0b7421 */ /* 0x004fce0000000000 */
[----:B------:R-:W2:Y:S01]  /*2630*/  MUFU.EX2 R15, R15 ;  /* 0x0000000f000f7308 */ /* 0x000ea20000000800 */
[----:B---3--:R-:W-:-:S07]  /*2640*/  FADD R51, R51, 1 ;  /* 0x3f80000033337421 */ /* 0x008fce0000000000 */
[----:B------:R-:W3:Y:S01]  /*2650*/  MUFU.EX2 R55, R55 ;  /* 0x0000003700377308 */ /* 0x000ee20000000800 */
[----:B-1----:R-:W-:-:S07]  /*2660*/  FADD R50, R50, 1 ;  /* 0x3f80000032327421 */ /* 0x002fce0000000000 */
        /* <DEDUP_REMOVED lines=26> */
[----:B------:R-:W2:Y:S01]  /*2810*/  MUFU.RCP R7, R7 ;  /* 0x0000000700077308 */ /* 0x000ea20000001000 */
[----:B---3--:R-:W-:-:S07]  /*2820*/  FADD R9, R9, 1 ;  /* 0x3f80000009097421 */ /* 0x008fce0000000000 */
[----:B------:R-:W3:Y:S01]  /*2830*/  MUFU.RCP R95, R51 ;  /* 0x00000033005f7308 */ /* 0x000ee20000001000 */
[----:B-1----:R-:W-:-:S07]  /*2840*/  FADD R6, R6, 1 ;  /* 0x3f80000006067421 */ /* 0x002fce0000000000 */
[----:B------:R-:W1:Y:S01]  /*2850*/  MUFU.RCP R88, R11 ;  /* 0x0000000b00587308 */ /* 0x000e620000001000 */
[C---:B--2---:R-:W-:Y:S01]  /*2860*/  FMUL R92, R58.reuse, R7 ;  /* 0x000000073a5c7220 */ /* 0x044fe20000400000 */
[----:B------:R-:W-:-:S06]  /*2870*/  F2FP.BF16.F32.PACK_AB R58, R58, R5 ;  /* 0x000000053a3a723e */ /* 0x000fcc00000010ff */
[----:B------:R-:W2:Y:S01]  /*2880*/  MUFU.RCP R93, R50 ;  /* 0x00000032005d7308 */ /* 0x000ea20000001000 */
[----:B---3--:R-:W-:Y:S01]  /*2890*/  FMUL R95, R32, R95 ;  /* 0x0000005f205f7220 */ /* 0x008fe20000400000 */
[----:B------:R-:W-:-:S06]  /*28a0*/  F2FP.BF16.F32.PACK_AB R51, R23, R22 ;  /* 0x000000161733723e */ /* 0x000fcc00000010ff */
[----:B------:R-:W3:Y:S01]  /*28b0*/  MUFU.RCP R94, R94 ;  /* 0x0000005e005e7308 */ /* 0x000ee20000001000 */
[----:B-1----:R-:W-:-:S07]  /*28c0*/  FMUL R88, R33, R88 ;  /* 0x0000005821587220 */ /* 0x002fce0000400000 */
[----:B------:R-:W1:Y:S01]  /*28d0*/  MUFU.RCP R8, R8 ;  /* 0x0000000800087308 */ /* 0x000e620000001000 */
[----:B--2---:R-:W-:Y:S01]  /*28e0*/  FMUL R93, R34, R93 ;  /* 0x0000005d225d7220 */ /* 0x004fe20000400000 */
[----:B------:R-:W-:-:S06]  /*28f0*/  F2FP.BF16.F32.PACK_AB R50, R21, R20 ;  /* 0x000000141532723e */ /* 0x000fcc00000010ff */
[----:B------:R-:W2:Y:S01]  /*2900*/  MUFU.RCP R85, R55 ;  /* 0x0000003700557308 */ /* 0x000ea20000001000 */
[----:B---3--:R-:W-:-:S07]  /*2910*/  FMUL R94, R35, R94 ;  /* 0x0000005e235e7220 */ /* 0x008fce0000400000 */
[----:B------:R3:W4:Y:S01]  /*2920*/  MUFU.RCP R86, R15 ;  /* 0x0000000f00567308 */ /* 0x0007220000001000 */
[----:B-1----:R-:W-:-:S07]  /*2930*/  FMUL R91, R5, R8 ;  /* 0x00000008055b7220 */ /* 0x002fce0000400000 */
[----:B------:R-:W1:Y:S01]  /*2940*/  MUFU.RCP R83, R54 ;  /* 0x0000003600537308 */ /* 0x000e620000001000 */
[----:B--2---:R-:W-:Y:S01]  /*2950*/  FMUL R85, R24, R85 ;  /* 0x0000005518557220 */ /* 0x004fe20000400000 */
[----:B------:R-:W-:-:S06]  /*2960*/  F2FP.BF16.F32.PACK_AB R55, R31, R30 ;  /* 0x0000001e1f37723e */ /* 0x000fcc00000010ff */
[----:B------:R2:W5:Y:S01]  /*2970*/  MUFU.RCP R84, R14 ;  /* 0x0000000e00547308 */ /* 0x0005620000001000 */
[----:B---3--:R-:W-:Y:S02]  /*2980*/  HFMA2 R15, -RZ, RZ, 0, 0 ;  /* 0x00000000ff0f7431 */ /* 0x008fe400000001ff */
[----:B----4-:R-:W-:-:S05]  /*2990*/  FMUL R86, R25, R86 ;  /* 0x0000005619567220 */ /* 0x010fca0000400000 */
[----:B------:R3:W4:Y:S01]  /*29a0*/  MUFU.RCP R81, R53 ;  /* 0x0000003500517308 */ /* 0x0007220000001000 */
[----:B-1----:R-:W-:Y:S01]  /*29b0*/  FMUL R83, R26, R83 ;  /* 0x000000531a537220 */ /* 0x002fe20000400000 */
[----:B------:R-:W-:-:S06]  /*29c0*/  F2FP.BF16.F32.PACK_AB R54, R29, R28 ;  /* 0x0000001c1d36723e */ /* 0x000fcc00000010ff */
[----:B------:R1:W1:Y:S01]  /*29d0*/  MUFU.RCP R82, R13 ;  /* 0x0000000d00527308 */ /* 0x0002620000001000 */
[----:B--2---:R-:W-:Y:S01]  /*29e0*/  LEA R14, R36, R61, 0xd ;  /* 0x0000003d240e7211 */ /* 0x004fe200078e68ff */
[----:B-----5:R-:W-:-:S03]  /*29f0*/  FMUL R84, R27, R84 ;  /* 0x000000541b547220 */ /* 0x020fc60000400000 */
[----:B------:R-:W-:-:S03]  /*2a00*/  MOV R89, R14 ;  /* 0x0000000e00597202 */ /* 0x000fc60000000f00 */
[----:B------:R2:W5:Y:S01]  /*2a10*/  MUFU.RCP R79, R52 ;  /* 0x00000034004f7308 */ /* 0x0005620000001000 */
[----:B---3--:R-:W-:Y:S01]  /*2a20*/  F2FP.BF16.F32.PACK_AB R53, R27, R26 ;  /* 0x0000001a1b35723e */ /* 0x008fe200000010ff */
[----:B----4-:R-:W-:-:S06]  /*2a30*/  FMUL R81, R28, R81 ;  /* 0x000000511c517220 */ /* 0x010fcc0000400000 */
[----:B------:R3:W4:Y:S01]  /*2a40*/  MUFU.RCP R80, R12 ;  /* 0x0000000c00507308 */ /* 0x0007220000001000 */
[----:B-1----:R-:W-:Y:S01]  /*2a50*/  MOV R13, RZ ;  /* 0x000000ff000d7202 */ /* 0x002fe20000000f00 */
[----:B------:R-:W-:-:S06]  /*2a60*/  FMUL R82, R29, R82 ;  /* 0x000000521d527220 */ /* 0x000fcc0000400000 */
[----:B------:R1:W1:Y:S01]  /*2a70*/  MUFU.RCP R77, R57 ;  /* 0x00000039004d7308 */ /* 0x0002620000001000 */
[----:B--2---:R-:W-:Y:S01]  /*2a80*/  F2FP.BF16.F32.PACK_AB R52, R25, R24 ;  /* 0x000000181934723e */ /* 0x004fe200000010ff */
[----:B-----5:R-:W-:-:S06]  /*2a90*/  FMUL R79, R30, R79 ;  /* 0x0000004f1e4f7220 */ /* 0x020fcc0000400000 */
[----:B------:R2:W5:Y:S01]  /*2aa0*/  MUFU.RCP R78, R37 ;  /* 0x00000025004e7308 */ /* 0x0005620000001000 */
[----:B---3--:R-:W-:Y:S01]  /*2ab0*/  LEA R12, R36, R63, 0xd ;  /* 0x0000003f240c7211 */ /* 0x008fe200078e68ff */
[----:B----4-:R-:W-:-:S06]  /*2ac0*/  FMUL R80, R31, R80 ;  /* 0x000000501f507220 */ /* 0x010fcc0000400000 */
[----:B------:R3:W4:Y:S01]  /*2ad0*/  MUFU.RCP R75, R56 ;  /* 0x00000038004b7308 */ /* 0x0007220000001000 */
[----:B-1----:R-:W-:Y:S01]  /*2ae0*/  F2FP.BF16.F32.PACK_AB R57, R35, R34 ;  /* 0x000000222339723e */ /* 0x002fe200000010ff */
[----:B------:R-:W-:-:S06]  /*2af0*/  FMUL R77, R16, R77 ;  /* 0x0000004d104d7220 */ /* 0x000fcc0000400000 */
[----:B------:R-:W1:Y:S01]  /*2b00*/  MUFU.RCP R76, R76 ;  /* 0x0000004c004c7308 */ /* 0x000e620000001000 */
[----:B--2---:R-:W-:Y:S01]  /*2b10*/  MOV R37, R12 ;  /* 0x0000000c00257202 */ /* 0x004fe20000000f00 */
[----:B-----5:R-:W-:-:S06]  /*2b20*/  FMUL R78, R17, R78 ;  /* 0x0000004e114e7220 */ /* 0x020fcc0000400000 */
[----:B------:R2:W5:Y:S01]  /*2b30*/  MUFU.RCP R73, R48 ;  /* 0x0000003000497308 */ /* 0x0005620000001000 */
[----:B---3--:R-:W-:Y:S01]  /*2b40*/  F2FP.BF16.F32.PACK_AB R56, R33, R32 ;  /* 0x000000202138723e */ /* 0x008fe200000010ff */
[----:B----4-:R-:W-:-:S06]  /*2b50*/  FMUL R75, R18, R75 ;  /* 0x0000004b124b7220 */ /* 0x010fcc0000400000 */
[----:B------:R-:W3:Y:S01]  /*2b60*/  MUFU.RCP R74, R10 ;  /* 0x0000000a004a7308 */ /* 0x000ee20000001000 */
[----:B-1----:R-:W-:-:S07]  /*2b70*/  FMUL R76, R19, R76 ;  /* 0x0000004c134c7220 */ /* 0x002fce0000400000 */
[----:B------:R-:W1:Y:S01]  /*2b80*/  MUFU.RCP R72, R9 ;  /* 0x0000000900487308 */ /* 0x000e620000001000 */
[----:B--2---:R-:W-:Y:S01]  /*2b90*/  F2FP.BF16.F32.PACK_AB R48, R17, R16 ;  /* 0x000000101130723e */ /* 0x004fe200000010ff */
[----:B-----5:R-:W-:-:S06]  /*2ba0*/  FMUL R73, R20, R73 ;  /* 0x0000004914497220 */ /* 0x020fcc0000400000 */
[----:B------:R-:W2:Y:S01]  /*2bb0*/  MUFU.RCP R59, R6 ;  /* 0x00000006003b7308 */ /* 0x000ea20000001000 */
[----:B---3--:R-:W-:Y:S01]  /*2bc0*/  FMUL R74, R21, R74 ;  /* 0x0000004a154a7220 */ /* 0x008fe20000400000 */
[----:B-1----:R-:W-:Y:S01]  /*2bd0*/  FMUL R72, R23, R72 ;  /* 0x0000004817487220 */ /* 0x002fe20000400000 */
[----:B--2---:R-:W-:Y:S02]  /*2be0*/  FMUL R59, R22, R59 ;  /* 0x0000003b163b7220 */ /* 0x004fe40000400000 */
[----:B------:R-:W1:Y:S01]  /*2bf0*/  LDTM.16dp256bit.x8 R4, tmem[UR4] ;  /* 0x00000004000479ee */ /* 0x000e6200081a0000 */
[----:B------:R-:W-:-:S04]  /*2c00*/  ULEA.HI UR4, UR8, UR8, URZ, 0x1 ;  /* 0x0000000808047291 */ /* 0x000fc8000f8f08ff */
[----:B------:R-:W-:-:S04]  /*2c10*/  ULOP3.LUT UR4, UR4, 0xfffffffe, URZ, 0xc0, !UPT ;  /* 0xfffffffe04047892 */ /* 0x000fc8000f8ec0ff */
[----:B------:R-:W-:Y:S02]  /*2c20*/  UIADD3 UR4, UPT, UPT, UR8, -UR4, URZ ;  /* 0x8000000408047290 */ /* 0x000fe4000fffe0ff */
[----:B------:R-:W-:-:S04]  /*2c30*/  USHF.R.S32.HI UR8, URZ, 0x1f, UR6 ;  /* 0x0000001fff087899 */ /* 0x000fc80008011406 */
[----:B------:R-:W-:-:S04]  /*2c40*/  ULEA.HI UR8, UR8, UR6, URZ, 0x2 ;  /* 0x0000000608087291 */ /* 0x000fc8000f8f10ff */
[----:B------:R-:W-:-:S04]  /*2c50*/  ULOP3.LUT UR8, UR8, 0xfffffffc, URZ, 0xc0, !UPT ;  /* 0xfffffffc08087892 */ /* 0x000fc8000f8ec0ff */
[----:B------:R-:W-:Y:S01]  /*2c60*/  UIADD3 UR8, UPT, UPT, UR6, -UR8, URZ ;  /* 0x8000000806087290 */ /* 0x000fe2000fffe0ff */
[----:B-1----:R-:W-:Y:S01]  /*2c70*/  FMUL R87, R21, UR26 ;  /* 0x0000001a15577c20 */ /* 0x002fe20008400000 */
[----:B------:R-:W-:Y:S01]  /*2c80*/  FMUL R90, R20, UR26 ;  /* 0x0000001a145a7c20 */ /* 0x000fe20008400000 */
[----:B------:R-:W-:Y:S01]  /*2c90*/  FMUL R24, R24, UR26 ;  /* 0x0000001a18187c20 */ /* 0x000fe20008400000 */
[----:B------:R-:W-:Y:S01]  /*2ca0*/  FMUL R23, R23, UR26 ;  /* 0x0000001a17177c20 */ /* 0x000fe20008400000 */
[----:B------:R-:W-:Y:S01]  /*2cb0*/  FMUL R21, R87, R88 ;  /* 0x0000005857157220 */ /* 0x000fe20000400000 */
[----:B------:R-:W-:Y:S01]  /*2cc0*/  FMUL R20, R90, R95 ;  /* 0x0000005f5a147220 */ /* 0x000fe20000400000 */
[----:B------:R-:W-:Y:S01]  /*2cd0*/  FMUL R88, R22, UR26 ;  /* 0x0000001a16587c20 */ /* 0x000fe20008400000 */
[----:B------:R-:W-:Y:S01]  /*2ce0*/  FMUL R25, R25, UR26 ;  /* 0x0000001a19197c20 */ /* 0x000fe20008400000 */
[----:B------:R-:W-:Y:S01]  /*2cf0*/  FMUL R22, R24, R91 ;  /* 0x0000005b18167220 */ /* 0x000fe20000400000 */
[----:B------:R-:W-:Y:S01]  /*2d00*/  FMUL R94, R23, R94 ;  /* 0x0000005e175e7220 */ /* 0x000fe20000400000 */
[----:B------:R-:W-:Y:S01]  /*2d10*/  F2FP.BF16.F32.PACK_AB R20, R21, R20 ;  /* 0x000000141514723e */ /* 0x000fe200000010ff */
[----:B------:R-:W-:Y:S01]  /*2d20*/  FMUL R21, R88, R93 ;  /* 0x0000005d58157220 */ /* 0x000fe20000400000 */
[----:B------:R-:W-:Y:S01]  /*2d30*/  FMUL R91, R25, R92 ;  /* 0x0000005c195b7220 */ /* 0x000fe20000400000 */
[----:B------:R-:W-:Y:S01]  /*2d40*/  FMUL R92, R4, UR26 ;  /* 0x0000001a045c7c20 */ /* 0x000fe20008400000 */
[----:B------:R-:W-:Y:S01]  /*2d50*/  FMUL R93, R7, UR26 ;  /* 0x0000001a075d7c20 */ /* 0x000fe20008400000 */
[----:B------:R-:W-:Y:S01]  /*2d60*/  FMUL R95, R9, UR26 ;  /* 0x0000001a095f7c20 */ /* 0x000fe20008400000 */
[----:B------:R-:W-:Y:S01]  /*2d70*/  F2FP.BF16.F32.PACK_AB R21, R94, R21 ;  /* 0x000000155e15723e */ /* 0x000fe200000010ff */
[----:B------:R-:W-:Y:S01]  /*2d80*/  FMUL R94, R6, UR26 ;  /* 0x0000001a065e7c20 */ /* 0x000fe20008400000 */
[----:B------:R-:W-:Y:S01]  /*2d90*/  F2FP.BF16.F32.PACK_AB R22, R91, R22 ;  /* 0x000000165b16723e */ /* 0x000fe200000010ff */
[----:B------:R-:W-:Y:S01]  /*2da0*/  FMUL R91, R5, UR26 ;  /* 0x0000001a055b7c20 */ /* 0x000fe20008400000 */
[----:B------:R-:W-:Y:S01]  /*2db0*/  FMUL R96, R8, UR26 ;  /* 0x0000001a08607c20 */ /* 0x000fe20008400000 */
[----:B------:R-:W-:Y:S01]  /*2dc0*/  FMUL R97, R11, UR26 ;  /* 0x0000001a0b617c20 */ /* 0x000fe20008400000 */
[----:B------:R-:W-:Y:S01]  /*2dd0*/  FMUL R98, R10, UR26 ;  /* 0x0000001a0a627c20 */ /* 0x000fe20008400000 */
[----:B------:R-:W-:Y:S01]  /*2de0*/  F2FP.BF16.F32.PACK_AB R5, R93, R94 ;  /* 0x0000005e5d05723e */ /* 0x000fe200000010ff */
[----:B------:R-:W-:Y:S01]  /*2df0*/  FMUL R13, R13, UR26 ;  /* 0x0000001a0d0d7c20 */ /* 0x000fe20008400000 */
[----:B------:R-:W-:Y:S01]  /*2e00*/  F2FP.BF16.F32.PACK_AB R4, R91, R92 ;  /* 0x0000005c5b04723e */ /* 0x000fe200000010ff */
        /* <DEDUP_REMOVED lines=8> */
[----:B------:R1:W-:Y:S01]  /*2e90*/  STSM.16.M88.4 [R89], R4 ;  /* 0x0000000459007844 */ /* 0x0003e20000000200 */
[----:B------:R-:W-:Y:S01]  /*2ea0*/  FMUL R18, R18, UR26 ;  /* 0x0000001a12127c20 */ /* 0x000fe20008400000 */
[----:B------:R-:W-:Y:S01]  /*2eb0*/  F2FP.BF16.F32.PACK_AB R8, R13, R12 ;  /* 0x0000000c0d08723e */ /* 0x000fe200000010ff */
[----:B------:R-:W-:Y:S01]  /*2ec0*/  FMUL R16, R12, R85 ;  /* 0x000000550c107220 */ /* 0x000fe20000400000 */
[----:B------:R-:W-:Y:S01]  /*2ed0*/  F2FP.BF16.F32.PACK_AB R9, R15, R14 ;  /* 0x0000000e0f09723e */ /* 0x000fe200000010ff */
[----:B------:R-:W-:Y:S01]  /*2ee0*/  FMUL R17, R13, R86 ;  /* 0x000000560d117220 */ /* 0x000fe20000400000 */
[----:B------:R-:W-:Y:S01]  /*2ef0*/  F2FP.BF16.F32.PACK_AB R10, R99, R100 ;  /* 0x00000064630a723e */ /* 0x000fe200000010ff */
[----:B------:R-:W-:Y:S01]  /*2f00*/  FMUL R12, R41, UR26 ;  /* 0x0000001a290c7c20 */ /* 0x000fe20008400000 */
[----:B------:R-:W-:Y:S01]  /*2f10*/  F2FP.BF16.F32.PACK_AB R11, R19, R18 ;  /* 0x00000012130b723e */ /* 0x000fe200000010ff */
[----:B------:R-:W-:Y:S01]  /*2f20*/  FMUL R13, R40, UR26 ;  /* 0x0000001a280d7c20 */ /* 0x000fe20008400000 */
[----:B------:R-:W-:Y:S01]  /*2f30*/  FMUL R83, R14, R83 ;  /* 0x000000530e537220 */ /* 0x000fe20000400000 */
[----:B------:R-:W-:Y:S01]  /*2f40*/  FMUL R14, R45, UR26 ;  /* 0x0000001a2d0e7c20 */ /* 0x000fe20008400000 */
[----:B------:R-:W-:Y:S01]  /*2f50*/  FMUL R84, R15, R84 ;  /* 0x000000540f547220 */ /* 0x000fe20000400000 */
[----:B------:R2:W-:Y:S01]  /*2f60*/  STSM.16.M88.4 [R37], R8 ;  /* 0x0000000825007844 */ /* 0x0005e20000000200 */
[----:B------:R-:W-:Y:S01]  /*2f70*/  FMUL R15, R44, UR26 ;  /* 0x0000001a2c0f7c20 */ /* 0x000fe20008400000 */
[----:B------:R-:W-:Y:S01]  /*2f80*/  FMUL R79, R18, R79 ;  /* 0x0000004f124f7220 */ /* 0x000fe20000400000 */
[----:B------:R-:W-:Y:S01]  /*2f90*/  FMUL R18, R47, -1.4426950216293334961 ;  /* 0xbfb8aa3b2f127820 */ /* 0x000fe20000400000 */
[----:B------:R-:W-:Y:S01]  /*2fa0*/  FMUL R80, R19, R80 ;  /* 0x0000005013507220 */ /* 0x000fe20000400000 */
[----:B------:R-:W-:Y:S01]  /*2fb0*/  FMUL R19, R46, -1.4426950216293334961 ;  /* 0xbfb8aa3b2e137820 */ /* 0x000fe20000400000 */
[----:B------:R-:W-:Y:S01]  /*2fc0*/  FMUL R98, R98, R59 ;  /* 0x0000003b62627220 */ /* 0x000fe20000400000 */
[----:B------:R-:W-:Y:S01]  /*2fd0*/  FMUL R97, R97, R72 ;  /* 0x0000004861617220 */ /* 0x000fe20000400000 */
[----:B------:R-:W-:Y:S01]  /*2fe0*/  LEA R86, R36, R64, 0xd ;  /* 0x0000004024567211 */ /* 0x000fe200078e68ff */
[----:B------:R-:W3:Y:S01]  /*2ff0*/  MUFU.EX2 R18, R18 ;  /* 0x0000001200127308 */ /* 0x000ee20000000800 */
[----:B------:R-:W-:Y:S01]  /*3000*/  MOV R72, UR4 ;  /* 0x0000000400487c02 */ /* 0x000fe20008000f00 */
[----:B------:R-:W-:Y:S01]  /*3010*/  FMUL R26, R26, UR26 ;  /* 0x0000001a1a1a7c20 */ /* 0x000fe20008400000 */
[----:B------:R-:W-:Y:S01]  /*3020*/  FMUL R30, R30, UR26 ;  /* 0x0000001a1e1e7c20 */ /* 0x000fe20008400000 */
[----:B------:R-:W-:Y:S01]  /*3030*/  FMUL R29, R29, UR26 ;  /* 0x0000001a1d1d7c20 */ /* 0x000fe20008400000 */
[----:B------:R-:W-:Y:S01]  /*3040*/  FMUL R78, R91, R78 ;  /* 0x0000004e5b4e7220 */ /* 0x000fe20000400000 */
[----:B------:R-:W-:-:S02]  /*3050*/  HFMA2 R91, -RZ, RZ, 0, 0 ;  /* 0x00000000ff5b7431 */ /* 0x000fc400000001ff */
[----:B------:R-:W-:Y:S01]  /*3060*/  FMUL R77, R92, R77 ;  /* 0x0000004d5c4d7220 */ /* 0x000fe20000400000 */
[----:B------:R-:W-:Y:S01]  /*3070*/  MUFU.EX2 R19, R19 ;  /* 0x0000001300137308 */ /* 0x000fe20000000800 */
[----:B-1----:R-:W-:Y:S01]  /*3080*/  FMUL R4, R39, -1.4426950216293334961 ;  /* 0xbfb8aa3b27047820 */ /* 0x002fe20000400000 */
[----:B------:R-:W-:Y:S01]  /*3090*/  FMUL R5, R38, -1.4426950216293334961 ;  /* 0xbfb8aa3b26057820 */ /* 0x000fe20000400000 */
[----:B------:R-:W-:Y:S01]  /*30a0*/  FMUL R6, R12, -1.4426950216293334961 ;  /* 0xbfb8aa3b0c067820 */ /* 0x000fe20000400000 */
[----:B------:R-:W-:Y:S01]  /*30b0*/  FMUL R7, R13, -1.4426950216293334961 ;  /* 0xbfb8aa3b0d077820 */ /* 0x000fe20000400000 */
[----:B------:R-:W-:Y:S02]  /*30c0*/  HFMA2 R89, -RZ, RZ, 0, 0 ;  /* 0x00000000ff597431 */ /* 0x000fe400000001ff */
[----:B------:R-:W-:Y:S01]  /*30d0*/  FMUL R75, R94, R75 ;  /* 0x0000004b5e4b7220 */ /* 0x000fe20000400000 */
[----:B------:R-:W-:Y:S01]  /*30e0*/  FMUL R76, R93, R76 ;  /* 0x0000004c5d4c7220 */ /* 0x000fe20000400000 */
[----:B------:R-:W1:Y:S01]  /*30f0*/  MUFU.EX2 R4, R4 ;  /* 0x0000000400047308 */ /* 0x000e620000000800 */
[----:B---3--:R-:W-:Y:S01]  /*3100*/  FADD R18, R18, 1 ;  /* 0x3f80000012127421 */ /* 0x008fe20000000000 */
[----:B------:R-:W-:Y:S01]  /*3110*/  FMUL R73, R96, R73 ;  /* 0x0000004960497220 */ /* 0x000fe20000400000 */
[----:B------:R-:W-:Y:S01]  /*3120*/  FMUL R74, R95, R74 ;  /* 0x0000004a5f4a7220 */ /* 0x000fe20000400000 */
[----:B------:R-:W-:Y:S01]  /*3130*/  FMUL R81, R100, R81 ;  /* 0x0000005164517220 */ /* 0x000fe20000400000 */
[----:B------:R-:W-:Y:S01]  /*3140*/  FMUL R82, R99, R82 ;  /* 0x0000005263527220 */ /* 0x000fe20000400000 */
[----:B--2---:R-:W-:Y:S01]  /*3150*/  FMUL R8, R43, -1.4426950216293334961 ;  /* 0xbfb8aa3b2b087820 */ /* 0x004fe20000400000 */
[----:B------:R-:W-:Y:S01]  /*3160*/  FMUL R10, R42, -1.4426950216293334961 ;  /* 0xbfb8aa3b2a0a7820 */ /* 0x000fe20000400000 */
[----:B------:R-:W2:Y:S01]  /*3170*/  MUFU.EX2 R5, R5 ;  /* 0x0000000500057308 */ /* 0x000ea20000000800 */
[----:B------:R-:W-:Y:S01]  /*3180*/  FMUL R9, R14, -1.4426950216293334961 ;  /* 0xbfb8aa3b0e097820 */ /* 0x000fe20000400000 */
[----:B------:R-:W-:Y:S01]  /*3190*/  FMUL R11, R15, -1.4426950216293334961 ;  /* 0xbfb8aa3b0f0b7820 */ /* 0x000fe20000400000 */
[----:B------:R-:W-:-:S02]  /*31a0*/  F2FP.BF16.F32.PACK_AB R16, R17, R16 ;  /* 0x000000101110723e */ /* 0x000fc400000010ff */
[----:B------:R-:W-:-:S03]  /*31b0*/  F2FP.BF16.F32.PACK_AB R17, R84, R83 ;  /* 0x000000535411723e */ /* 0x000fc600000010ff */
[----:B------:R-:W3:Y:S01]  /*31c0*/  MUFU.EX2 R8, R8 ;  /* 0x0000000800087308 */ /* 0x000ee20000000800 */
[----:B-1----:R-:W-:Y:S01]  /*31d0*/  FADD R40, R4, 1 ;  /* 0x3f80000004287421 */ /* 0x002fe20000000000 */
[----:B------:R-:W-:Y:S01]  /*31e0*/  F2FP.BF16.F32.PACK_AB R4, R87, R90 ;  /* 0x0000005a5704723e */ /* 0x000fe200000010ff */
[----:B------:R-:W-:-:S05]  /*31f0*/  HFMA2 R87, -RZ, RZ, 0, 0 ;  /* 0x00000000ff577431 */ /* 0x000fca00000001ff */
[----:B------:R-:W1:Y:S01]  /*3200*/  MUFU.EX2 R6, R6 ;  /* 0x0000000600067308 */ /* 0x000e620000000800 */
[----:B--2---:R-:W-:Y:S01]  /*3210*/  FADD R5, R5, 1 ;  /* 0x3f80000005057421 */ /* 0x004fe20000000000 */
[----:B------:R-:W-:Y:S02]  /*3220*/  MOV R37, R86 ;  /* 0x0000005600257202 */ /* 0x000fe40000000f00 */
[----:B------:R-:W-:-:S04]  /*3230*/  LEA R86, R72, R66, 0xd ;  /* 0x0000004248567211 */ /* 0x000fc800078e68ff */
[----:B------:R-:W2:Y:S01]  /*3240*/  MUFU.EX2 R7, R7 ;  /* 0x0000000700077308 */ /* 0x000ea20000000800 */
[----:B---3--:R-:W-:-:S07]  /*3250*/  FADD R8, R8, 1 ;  /* 0x3f80000008087421 */ /* 0x008fce0000000000 */
[----:B------:R-:W3:Y:S01]  /*3260*/  MUFU.EX2 R10, R10 ;  /* 0x0000000a000a7308 */ /* 0x000ee20000000800 */
[----:B-1----:R-:W-:Y:S01]  /*3270*/  FADD R59, R6, 1 ;  /* 0x3f800000063b7421 */ /* 0x002fe20000000000 */
[----:B------:R-:W-:Y:S02]  /*3280*/  LEA R6, R36, R65, 0xd ;  /* 0x0000004124067211 */ /* 0x000fe400078e68ff */
[----:B------:R-:W-:Y:S02]  /*3290*/  MOV R36, R86 ;  /* 0x0000005600247202 */ /* 0x000fe40000000f00 */
[----:B------:R-:W-:Y:S02]  /*32a0*/  LEA R86, R72, R69, 0xd ;  /* 0x0000004548567211 */ /* 0x000fe400078e68ff */
[----:B------:R-:W1:Y:S01]  /*32b0*/  MUFU.EX2 R9, R9 ;  /* 0x0000000900097308 */ /* 0x000e620000000800 */
[----:B--2---:R-:W-:Y:S01]  /*32c0*/  FADD R44, R7, 1 ;  /* 0x3f800000072c7421 */ /* 0x004fe20000000000 */
[----:B------:R-:W-:-:S04]  /*32d0*/  MOV R7, RZ ;  /* 0x000000ff00077202 */ /* 0x000fc80000000f00 */
[----:B------:R-:W-:Y:S01]  /*32e0*/  MOV R41, R6 ;  /* 0x0000000600297202 */ /* 0x000fe20000000f00 */
[----:B------:R-:W-:Y:S01]  /*32f0*/  FMUL R7, R27, UR26 ;  /* 0x0000001a1b077c20 */ /* 0x000fe20008400000 */
[----:B------:R-:W-:Y:S01]  /*3300*/  MUFU.EX2 R11, R11 ;  /* 0x0000000b000b7308 */ /* 0x000fe20000000800 */
[----:B---3--:R-:W-:Y:S01]  /*3310*/  FADD R10, R10, 1 ;  /* 0x3f8000000a0a7421 */ /* 0x008fe20000000000 */
[----:B------:R-:W-:Y:S01]  /*3320*/  F2FP.BF16.F32.PACK_AB R6, R25, R24 ;  /* 0x000000181906723e */ /* 0x000fe200000010ff */
[----:B------:R-:W-:Y:S01]  /*3330*/  HFMA2 R25, -RZ, RZ, 0, 0 ;  /* 0x00000000ff197431 */ /* 0x000fe200000001ff */
[----:B------:R-:W-:Y:S02]  /*3340*/  LEA R24, R72, R67, 0xd ;  /* 0x0000004348187211 */ /* 0x000fe400078e68ff */
[----:B------:R-:W-:Y:S02]  /*3350*/  MOV R27, RZ ;  /* 0x000000ff001b7202 */ /* 0x000fe40000000f00 */
[----:B------:R-:W2:Y:S01]  /*3360*/  MUFU.RCP R40, R40 ;  /* 0x0000002800287308 */ /* 0x000ea20000001000 */
[----:B-1----:R-:W-:Y:S01]  /*3370*/  FADD R9, R9, 1 ;  /* 0x3f80000009097421 */ /* 0x002fe20000000000 */
[----:B------:R-:W-:-:S06]  /*3380*/  MOV R25, R24 ;  /* 0x0000001800197202 */ /* 0x000fcc0000000f00 */
[----:B------:R-:W1:Y:S08]  /*3390*/  MUFU.RCP R45, R5 ;  /* 0x00000005002d7308 */ /* 0x000e700000001000 */
[----:B------:R3:W4:Y:S01]  /*33a0*/  MUFU.RCP R85, R10 ;  /* 0x0000000a00557308 */ /* 0x0007220000001000 */
[----:B--2---:R-:W-:-:S07]  /*33b0*/  FMUL R40, R39, R40 ;  /* 0x0000002827287220 */ /* 0x004fce0000400000 */
[----:B------:R-:W2:Y:S01]  /*33c0*/  MUFU.RCP R8, R8 ;  /* 0x0000000800087308 */ /* 0x000ea20000001000 */
[----:B-1----:R-:W-:Y:S01]  /*33d0*/  FMUL R45, R38, R45 ;  /* 0x0000002d262d7220 */ /* 0x002fe20000400000 */
[----:B------:R-:W-:Y:S01]  /*33e0*/  F2FP.BF16.F32.PACK_AB R5, R23, R88 ;  /* 0x000000581705723e */ /* 0x000fe200000010ff */
[C---:B------:R-:W-:Y:S01]  /*33f0*/  FMUL R23, R7.reuse, R40 ;  /* 0x0000002807177220 */ /* 0x040fe20000400000 */
[----:B------:R-:W-:Y:S01]  /*3400*/  F2FP.BF16.F32.PACK_AB R7, R7, R26 ;  /* 0x0000001a0707723e */ /* 0x000fe200000010ff */
[----:B------:R-:W-:Y:S01]  /*3410*/  FMUL R40, R26, R45 ;  /* 0x0000002d1a287220 */ /* 0x000fe20000400000 */
[----:B------:R-:W-:Y:S01]  /*3420*/  LEA R26, R72, R68, 0xd ;  /* 0x00000044481a7211 */ /* 0x000fe200078e68ff */
[----:B------:R-:W-:Y:S01]  /*3430*/  FMUL R72, R34, UR26 ;  /* 0x0000001a22487c20 */ /* 0x000fe20008400000 */
[----:B------:R-:W1:Y:S01]  /*3440*/  MUFU.RCP R59, R59 ;  /* 0x0000003b003b7308 */ /* 0x000e620000001000 */
[----:B---3--:R-:W-:Y:S01]  /*3450*/  FADD R10, R11, 1 ;  /* 0x3f8000000b0a7421 */ /* 0x008fe20000000000 */
[----:B------:R-:W-:Y:S01]  /*3460*/  MOV R24, R26 ;  /* 0x0000001a00187202 */ /* 0x000fe20000000f00 */
[----:B------:R-:W-:Y:S01]  /*3470*/  FMUL R27, R33, UR26 ;  /* 0x0000001a211b7c20 */ /* 0x000fe20008400000 */
[----:B------:R-:W-:Y:S01]  /*3480*/  MOV R26, R86 ;  /* 0x00000056001a7202 */ /* 0x000fe20000000f00 */
[----:B------:R-:W-:Y:S01]  /*3490*/  FMUL R86, R28, UR26 ;  /* 0x0000001a1c567c20 */ /* 0x000fe20008400000 */
[----:B------:R-:W-:Y:S01]  /*34a0*/  FMUL R28, R32, UR26 ;  /* 0x0000001a201c7c20 */ /* 0x000fe20008400000 */
[----:B----4-:R-:W-:Y:S01]  /*34b0*/  FMUL R33, R42, R85 ;  /* 0x000000552a217220 */ /* 0x010fe20000400000 */
[----:B------:R3:W4:Y:S01]  /*34c0*/  MUFU.RCP R11, R9 ;  /* 0x00000009000b7308 */ /* 0x0007220000001000 */
[----:B--2---:R-:W-:Y:S01]  /*34d0*/  FMUL R32, R43, R8 ;  /* 0x000000082b207220 */ /* 0x004fe20000400000 */
[----:B------:R-:W-:Y:S01]  /*34e0*/  F2FP.BF16.F32.PACK_AB R8, R29, R86 ;  /* 0x000000561d08723e */ /* 0x000fe200000010ff */
[----:B------:R-:W-:Y:S01]  /*34f0*/  FMUL R33, R30, R33 ;  /* 0x000000211e217220 */ /* 0x000fe20000400000 */
[----:B------:R2:W-:Y:S01]  /*3500*/  STSM.16.M88.4 [R37], R4 ;  /* 0x0000000425007844 */ /* 0x0005e20000000200 */
[----:B------:R-:W-:-:S03]  /*3510*/  F2FP.BF16.F32.PACK_AB R23, R23, R40 ;  /* 0x000000281717723e */ /* 0x000fc600000010ff */
[----:B------:R-:W5:Y:S01]  /*3520*/  MUFU.RCP R44, R44 ;  /* 0x0000002c002c7308 */ /* 0x000f620000001000 */
[C---:B-1----:R-:W-:Y:S01]  /*3530*/  FMUL R34, R12.reuse, R59 ;  /* 0x0000003b0c227220 */ /* 0x042fe20000400000 */
[----:B------:R-:W-:Y:S02]  /*3540*/  F2FP.BF16.F32.PACK_AB R59, R39, R38 ;  /* 0x00000026273b723e */ /* 0x000fe400000010ff */
[----:B------:R-:W-:Y:S01]  /*3550*/  F2FP.BF16.F32.PACK_AB R12, R12, R13 ;  /* 0x0000000d0c0c723e */ /* 0x000fe200000010ff */
[----:B------:R-:W-:-:S03]  /*3560*/  FMUL R34, R29, R34 ;  /* 0x000000221d227220 */ /* 0x000fc60000400000 */
[----:B------:R-:W1:Y:S01]  /*3570*/  MUFU.RCP R10, R10 ;  /* 0x0000000a000a7308 */ /* 0x000e620000001000 */
[----:B---3--:R-:W-:Y:S01]  /*3580*/  FMUL R9, R31, UR26 ;  /* 0x0000001a1f097c20 */ /* 0x008fe20008400000 */
[----:B------:R-:W-:Y:S01]  /*3590*/  FADD R31, R19, 1 ;  /* 0x3f800000131f7421 */ /* 0x000fe20000000000 */
[----:B------:R-:W-:Y:S02]  /*35a0*/  FMUL R19, R35, UR26 ;  /* 0x0000001a23137c20 */ /* 0x000fe40008400000 */
[C---:B------:R-:W-:Y:S01]  /*35b0*/  FMUL R32, R9.reuse, R32 ;  /* 0x0000002009207220 */ /* 0x040fe20000400000 */
[----:B------:R-:W-:Y:S01]  /*35c0*/  F2FP.BF16.F32.PACK_AB R9, R9, R30 ;  /* 0x0000001e0909723e */ /* 0x000fe200000010ff */
[C---:B----4-:R-:W-:Y:S01]  /*35d0*/  FMUL R30, R14.reuse, R11 ;  /* 0x0000000b0e1e7220 */ /* 0x050fe20000400000 */
[----:B------:R-:W3:Y:S01]  /*35e0*/  MUFU.RCP R18, R18 ;  /* 0x0000001200127308 */ /* 0x000ee20000001000 */
[----:B-----5:R-:W-:Y:S01]  /*35f0*/  FMUL R35, R13, R44 ;  /* 0x0000002c0d237220 */ /* 0x020fe20000400000 */
[----:B------:R-:W-:Y:S01]  /*3600*/  MOV R44, UR8 ;  /* 0x00000008002c7c02 */ /* 0x000fe20008000f00 */
[----:B------:R-:W-:Y:S01]  /*3610*/  FMUL R30, R27, R30 ;  /* 0x0000001e1b1e7220 */ /* 0x000fe20000400000 */
[----:B------:R-:W-:Y:S01]  /*3620*/  F2FP.BF16.F32.PACK_AB R14, R14, R15 ;  /* 0x0000000f0e0e723e */ /* 0x000fe200000010ff */
[----:B------:R-:W-:Y:S01]  /*3630*/  FMUL R35, R86, R35 ;  /* 0x0000002356237220 */ /* 0x000fe20000400000 */
[----:B------:R-:W-:-:S02]  /*3640*/  LEA R86, R44, R61, 0xd ;  /* 0x0000003d2c567211 */ /* 0x000fc400078e68ff */
[----:B------:R-:W4:Y:S01]  /*3650*/  MUFU.RCP R31, R31 ;  /* 0x0000001f001f7308 */ /* 0x000f220000001000 */
[----:B-1----:R-:W-:Y:S01]  /*3660*/  FMUL R11, R15, R10 ;  /* 0x0000000a0f0b7220 */ /* 0x002fe20000400000 */
[----:B------:R-:W-:Y:S02]  /*3670*/  F2FP.BF16.F32.PACK_AB R10, R27, R28 ;  /* 0x0000001c1b0a723e */ /* 0x000fe400000010ff */
[C---:B------:R-:W-:Y:S02]  /*3680*/  LEA R90, R44.reuse, R63, 0xd ;  /* 0x0000003f2c5a7211 */ /* 0x040fe400078e68ff */
[----:B------:R-:W-:Y:S02]  /*3690*/  LEA R88, R44, R65, 0xd ;  /* 0x000000412c587211 */ /* 0x000fe400078e68ff */
[----:B------:R-:W-:Y:S01]  /*36a0*/  MOV R86, R86 ;  /* 0x0000005600567202 */ /* 0x000fe20000000f00 */
[----:B---3--:R-:W-:Y:S01]  /*36b0*/  FMUL R18, R47, R18 ;  /* 0x000000122f127220 */ /* 0x008fe20000400000 */
[----:B------:R-:W-:-:S02]  /*36c0*/  MOV R45, R90 ;  /* 0x0000005a002d7202 */ /* 0x000fc40000000f00 */
[----:B------:R-:W-:Y:S02]  /*36d0*/  MOV R27, R88 ;  /* 0x00000058001b7202 */ /* 0x000fe40000000f00 */
[----:B------:R-:W-:Y:S02]  /*36e0*/  F2FP.BF16.F32.PACK_AB R13, R43, R42 ;  /* 0x0000002a2b0d723e */ /* 0x000fe400000010ff */
[----:B------:R-:W-:Y:S01]  /*36f0*/  F2FP.BF16.F32.PACK_AB R15, R47, R46 ;  /* 0x0000002e2f0f723e */ /* 0x000fe200000010ff */
[----:B----4-:R-:W-:Y:S01]  /*3700*/  FMUL R29, R46, R31 ;  /* 0x0000001f2e1d7220 */ /* 0x010fe20000400000 */
[----:B------:R-:W-:Y:S01]  /*3710*/  FMUL R31, R28, R11 ;  /* 0x0000000b1c1f7220 */ /* 0x000fe20000400000 */
[C---:B------:R-:W-:Y:S01]  /*3720*/  FMUL R28, R19.reuse, R18 ;  /* 0x00000012131c7220 */ /* 0x040fe20000400000 */
[----:B------:R-:W-:Y:S01]  /*3730*/  F2FP.BF16.F32.PACK_AB R11, R19, R72 ;  /* 0x00000048130b723e */ /* 0x000fe200000010ff */
[----:B------:R-:W-:Y:S01]  /*3740*/  FMUL R29, R72, R29 ;  /* 0x0000001d481d7220 */ /* 0x000fe20000400000 */
[----:B------:R-:W-:-:S02]  /*3750*/  LEA R18, R44, R64, 0xd ;  /* 0x000000402c127211 */ /* 0x000fc400078e68ff */
[----:B------:R-:W-:Y:S01]  /*3760*/  MOV R19, RZ ;  /* 0x000000ff00137202 */ /* 0x000fe20000000f00 */
[----:B------:R1:W-:Y:S01]  /*3770*/  STSM.16.M88.4 [R41], R8 ;  /* 0x0000000829007844 */ /* 0x0003e20000000200 */
[----:B--2---:R-:W-:Y:S02]  /*3780*/  F2FP.BF16.F32.PACK_AB R4, R78, R77 ;  /* 0x0000004d4e04723e */ /* 0x004fe400000010ff */
[----:B------:R-:W-:Y:S01]  /*3790*/  MOV R44, R18 ;  /* 0x00000012002c7202 */ /* 0x000fe20000000f00 */
[----:B------:R2:W-:Y:S01]  /*37a0*/  STSM.16.M88.4 [R86], R48 ;  /* 0x0000003056007844 */ /* 0x0005e20000000200 */
[----:B------:R-:W-:Y:S02]  /*37b0*/  F2FP.BF16.F32.PACK_AB R5, R76, R75 ;  /* 0x0000004b4c05723e */ /* 0x000fe400000010ff */
[----:B------:R-:W-:Y:S01]  /*37c0*/  F2FP.BF16.F32.PACK_AB R6, R74, R73 ;  /* 0x000000494a06723e */ /* 0x000fe200000010ff */
[----:B------:R2:W-:Y:S01]  /*37d0*/  STSM.16.M88.4 [R45], R52 ;  /* 0x000000342d007844 */ /* 0x0005e20000000200 */
[----:B------:R-:W-:-:S02]  /*37e0*/  F2FP.BF16.F32.PACK_AB R7, R97, R98 ;  /* 0x000000626107723e */ /* 0x000fc400000010ff */
[----:B------:R-:W-:Y:S01]  /*37f0*/  F2FP.BF16.F32.PACK_AB R18, R82, R81 ;  /* 0x000000515212723e */ /* 0x000fe200000010ff */
[----:B------:R2:W-:Y:S01]  /*3800*/  STSM.16.M88.4 [R44], R56 ;  /* 0x000000382c007844 */ /* 0x0005e20000000200 */
[----:B------:R-:W-:-:S03]  /*3810*/  F2FP.BF16.F32.PACK_AB R19, R80, R79 ;  /* 0x0000004f5013723e */ /* 0x000fc600000010ff */
[----:B------:R2:W-:Y:S04]  /*3820*/  STSM.16.M88.4 [R27], R12 ;  /* 0x0000000c1b007844 */ /* 0x0005e80000000200 */
[----:B------:R2:W-:Y:S04]  /*3830*/  STSM.16.M88.4 [R36], R4 ;  /* 0x0000000424007844 */ /* 0x0005e80000000200 */
[----:B------:R2:W-:Y:S04]  /*3840*/  STSM.16.M88.4 [R25], R16 ;  /* 0x0000001019007844 */ /* 0x0005e80000000200 */
[----:B------:R2:W-:Y:S01]  /*3850*/  STSM.16.M88.4 [R24], R20 ;  /* 0x0000001418007844 */ /* 0x0005e20000000200 */
[----:B-1----:R-:W-:-:S02]  /*3860*/  F2FP.BF16.F32.PACK_AB R8, R34, R35 ;  /* 0x000000232208723e */ /* 0x002fc400000010ff */
[----:B------:R-:W-:Y:S02]  /*3870*/  F2FP.BF16.F32.PACK_AB R9, R32, R33 ;  /* 0x000000212009723e */ /* 0x000fe400000010ff */
[----:B------:R-:W-:Y:S02]  /*3880*/  F2FP.BF16.F32.PACK_AB R10, R30, R31 ;  /* 0x0000001f1e0a723e */ /* 0x000fe400000010ff */
[----:B------:R-:W-:-:S05]  /*3890*/  F2FP.BF16.F32.PACK_AB R11, R28, R29 ;  /* 0x0000001d1c0b723e */ /* 0x000fca00000010ff */
[----:B------:R2:W-:Y:S01]  /*38a0*/  STSM.16.M88.4 [R26], R8 ;  /* 0x000000081a007844 */ /* 0x0005e20000000200 */
[----:B------:R1:W-:Y:S06]  /*38b0*/  MEMBAR.ALL.CTA ;  /* 0x0000000000007992 */ /* 0x0003ec0000008000 */
[----:B-1----:R-:W1:Y:S02]  /*38c0*/  FENCE.VIEW.ASYNC.S ;  /* 0x00000000000073c6 */ /* 0x002e640000000000 */
[----:B-1----:R-:W-:Y:S06]  /*38d0*/  BAR.SYNC.DEFER_BLOCKING 0x1, 0x80 ;  /* 0x0042000000007b1d */ /* 0x002fec0000010000 */
[----:B------:R-:W-:Y:S05]  /*38e0*/  @P0 BRA `(.L_x_37) ;  /* 0x0000000000500947 */ /* 0x000fea0003800000 */
[----:B------:R-:W-:Y:S02]  /*38f0*/  USHF.L.U32 UR12, UR12, 0xc, URZ ;  /* 0x0000000c0c0c7899 */ /* 0x000fe400080006ff */
[----:B------:R-:W-:Y:S02]  /*3900*/  USHF.L.U32 UR8, UR8, 0xc, URZ ;  /* 0x0000000c08087899 */ /* 0x000fe400080006ff */
[----:B------:R-:W-:Y:S02]  /*3910*/  USHF.L.U32 UR4, UR4, 0xc, URZ ;  /* 0x0000000c04047899 */ /* 0x000fe400080006ff */
[----:B------:R-:W-:Y:S02]  /*3920*/  UIADD3 UR12, UPT, UPT, UR12, UR12, URZ ;  /* 0x0000000c0c0c7290 */ /* 0x000fe4000fffe0ff */
[----:B------:R-:W-:Y:S02]  /*3930*/  ULEA UR13, UR27, UR13, 0x8 ;  /* 0x0000000d1b0d7291 */ /* 0x000fe4000f8e40ff */
[----:B------:R-:W-:-:S02]  /*3940*/  UIADD3 UR8, UPT, UPT, UR8, UR8, URZ ;  /* 0x0000000808087290 */ /* 0x000fc4000fffe0ff */
[----:B------:R-:W-:Y:S02]  /*3950*/  ULEA UR5, UR27, UR5, 0x2 ;  /* 0x000000051b057291 */ /* 0x000fe4000f8e10ff */
[----:B------:R-:W-:Y:S02]  /*3960*/  UIADD3 UR4, UPT, UPT, UR23, UR4, UR4 ;  /* 0x0000000417047290 */ /* 0x000fe4000fffe004 */
[----:B------:R-:W-:Y:S02]  /*3970*/  UIADD3 UR12, UPT, UPT, UR12, 0x400, UR23 ;  /* 0x000004000c0c7890 */ /* 0x000fe4000fffe017 */
[----:B------:R-:W-:Y:S02]  /*3980*/  UIADD3 UR9, UPT, UPT, UR13, 0x40, URZ ;  /* 0x000000400d097890 */ /* 0x000fe4000fffe0ff */
[----:B------:R-:W-:Y:S02]  /*3990*/  UIADD3 UR8, UPT, UPT, UR8, 0x400, UR23 ;  /* 0x0000040008087890 */ /* 0x000fe4000fffe017 */
[----:B------:R-:W-:-:S02]  /*39a0*/  USHF.L.U32 UR5, UR5, 0x5, URZ ;  /* 0x0000000505057899 */ /* 0x000fc400080006ff */
[----:B------:R-:W-:Y:S01]  /*39b0*/  UIADD3 UR4, UPT, UPT, UR4, 0x8400, URZ ;  /* 0x0000840004047890 */ /* 0x000fe2000fffe0ff */
[----:B------:R1:W-:Y:S01]  /*39c0*/  UTMASTG.2D [UR12], [UR30], desc[URZ] ;  /* 0x0000ff0c1e0073b5 */ /* 0x0003e20008009000 */
[----:B------:R-:W-:Y:S01]  /*39d0*/  UMOV UR10, UR14 ;  /* 0x0000000e000a7c82 */ /* 0x000fe20008000000 */
[----:B------:R-:W-:Y:S02]  /*39e0*/  UMOV UR6, UR14 ;  /* 0x0000000e00067c82 */ /* 0x000fe40008000000 */
[----:B------:R1:W-:Y:S04]  /*39f0*/  UTMASTG.2D [UR8], [UR30], desc[URZ] ;  /* 0x0000ff081e0073b5 */ /* 0x0003e80008009000 */
[----:B------:R1:W-:Y:S01]  /*3a00*/  UTMASTG.2D [UR4], [UR28], desc[URZ] ;  /* 0x0000ff041c0073b5 */ /* 0x0003e20008009000 */
[----:B------:R0:W-:Y:S01]  /*3a10*/  UTMACMDFLUSH ;  /* 0x00000000000079b7 */ /* 0x0001e20000000000 */
[----:B-1----:R-:W-:-:S04]  /*3a20*/  DEPBAR.LE SB0, 0x3 ;  /* 0x000080c00000791a */ /* 0x002fc80000000000 */
.L_x_37:
[----:B------:R-:W-:Y:S01]  /*3a30*/  BAR.SYNC.DEFER_BLOCKING 0x1, 0x80 ;  /* 0x0042000000007b1d */ /* 0x000fe20000010000 */
[----:B------:R-:W-:Y:S02]  /*3a40*/  UPLOP3.LUT UP0, UPT, UPT, UPT, UP1, 0x80, 0x8 ;  /* 0x000000000008789c */ /* 0x000fe40003f0f010 */
[----:B------:R-:W-:-:S03]  /*3a50*/  UPLOP3.LUT UP1, UPT, UPT, UPT, UPT, 0x40, 0x4 ;  /* 0x000000000004789c */ /* 0x000fc60003f2e870 */
[----:B------:R-:W-:-:S04]  /*3a60*/  UMOV UR5, 0x2 ;  /* 0x0000000200057882 */ /* 0x000fc80000000000 */
[----:B------:R-:W-:Y:S05]  /*3a70*/  BRA.U UP0, `(.L_x_38) ;  /* 0xffffffe500bc7547 */ /* 0x000fea000b83ffff */
[----:B------:R-:W1:Y:S01]  /*3a80*/  LDCU.64 UR4, c[0x0][0x5c0] ;  /* 0x0000b800ff0477ac */ /* 0x000e620008000a00 */
[----:B------:R-:W-:Y:S01]  /*3a90*/  UIADD3 UR22, UPT, UPT, UR21, UR22, URZ ;  /* 0x0000001615167290 */ /* 0x000fe2000fffe0ff */
[----:B------:R-:W-:-:S03]  /*3aa0*/  ELECT P0, URZ, PT ;  /* 0x0000000000ff782f */ /* 0x000fc60003800000 */
[----:B------:R-:W-:Y:S02]  /*3ab0*/  UISETP.GE.AND UP0, UPT, UR22, 0x200, UPT ;  /* 0x000002001600788c */ /* 0x000fe4000bf06270 */
[----:B------:R-:W-:Y:S02]  /*3ac0*/  UIADD3 UR11, UPT, UPT, UR11, 0x1, URZ ;  /* 0x000000010b0b7890 */ /* 0x000fe4000fffe0ff */
[----:B-1----:R-:W-:-:S06]  /*3ad0*/  UIMAD.WIDE.U32 UR8, UR22, UR5, URZ ;  /* 0x00000005160872a5 */ /* 0x002fcc000f8e00ff */
[----:B--2---:R-:W-:Y:S01]  /*3ae0*/  @P0 IMAD.MOV.U32 R5, RZ, RZ, 0x1 ;  /* 0x00000001ff050424 */ /* 0x004fe200078e00ff */
[----:B------:R-:W1:Y:S03]  /*3af0*/  LDCU UR5, c[0x0][0x5d0] ;  /* 0x0000ba00ff0577ac */ /* 0x000e660008000800 */
[----:B------:R2:W-:Y:S01]  /*3b00*/  @P0 SYNCS.ARRIVE.TRANS64.ART0 RZ, [R0+URZ+0x50], R5 ;  /* 0x0000500500ff09a7 */ /* 0x0005e200085000ff */
[----:B------:R-:W-:-:S04]  /*3b10*/  UIADD3 UR6, UPT, UPT, UR22, -UR9, URZ ;  /* 0x8000000916067290 */ /* 0x000fc8000fffe0ff */
[----:B------:R-:W-:-:S04]  /*3b20*/  USHF.R.U32.HI UR6, URZ, UR20, UR6 ;  /* 0x00000014ff067299 */ /* 0x000fc80008011606 */
[----:B------:R-:W-:-:S04]  /*3b30*/  UIADD3 UR6, UPT, UPT, UR9, UR6, URZ ;  /* 0x0000000609067290 */ /* 0x000fc8000fffe0ff */
[----:B------:R-:W-:-:S04]  /*3b40*/  USHF.R.U32.HI UR14, URZ, UR19, UR6 ;  /* 0x00000013ff0e7299 */ /* 0x000fc80008011606 */
[----:B------:R-:W-:-:S04]  /*3b50*/  UIADD3 UR14, UPT, UPT, -UR14, URZ, URZ ;  /* 0x000000ff0e0e7290 */ /* 0x000fc8000fffe1ff */
[----:B------:R-:W-:Y:S01]  /*3b60*/  UIMAD UR14, UR4, UR14, UR22 ;  /* 0x0000000e040e72a4 */ /* 0x000fe2000f8e0216 */
[----:B--2---:R-:W-:-:S03]  /*3b70*/  VIADD R0, R3, 0x1 ;  /* 0x0000000103007836 */ /* 0x004fc60000000000 */
[----:B-1----:R-:W-:Y:S01]  /*3b80*/  UIMAD.WIDE.U32 UR8, UR14, UR5, URZ ;  /* 0x000000050e0872a5 */ /* 0x002fe2000f8e00ff */
[----:B------:R-:W1:Y:S01]  /*3b90*/  LDCU.64 UR4, c[0x0][0x5d8] ;  /* 0x0000bb00ff0477ac */ /* 0x000e620008000a00 */
[----:B------:R-:W-:Y:S02]  /*3ba0*/  ISETP.NE.AND P0, PT, R0, 0x2, PT ;  /* 0x000000020000780c */ /* 0x000fe40003f05270 */
[----:B------:R-:W-:Y:S02]  /*3bb0*/  UIADD3 UR6, UPT, UPT, UR14, -UR9, URZ ;  /* 0x800000090e067290 */ /* 0x000fe4000fffe0ff */
[----:B------:R-:W-:Y:S02]  /*3bc0*/  SEL R3, RZ, 0x1, P0 ;  /* 0x00000001ff037807 */ /* 0x000fe40000000000 */
[----:B------:R-:W-:Y:S02]  /*3bd0*/  USHF.R.U32.HI UR6, URZ, UR18, UR6 ;  /* 0x00000012ff067299 */ /* 0x000fe40008011606 */
[----:B------:R-:W-:-:S02]  /*3be0*/  LOP3.LUT R60, R60, R3, RZ, 0x3c, !PT ;  /* 0x000000033c3c7212 */ /* 0x000fc400078e3cff */
[----:B------:R-:W-:Y:S01]  /*3bf0*/  UIADD3 UR6, UPT, UPT, UR9, UR6, URZ ;  /* 0x0000000609067290 */ /* 0x000fe2000fffe0ff */
[----:B------:R-:W-:-:S03]  /*3c00*/  SEL R3, R0, RZ, P0 ;  /* 0x000000ff00037207 */ /* 0x000fc60000000000 */
[----:B------:R-:W-:-:S04]  /*3c10*/  USHF.R.U32.HI UR6, URZ, UR17, UR6 ;  /* 0x00000011ff067299 */ /* 0x000fc80008011606 */
[----:B-1----:R-:W-:Y:S01]  /*3c20*/  UIMAD.WIDE.U32 UR8, UR6, UR5, URZ ;  /* 0x00000005060872a5 */ /* 0x002fe2000f8e00ff */
[----:B------:R-:W1:Y:S03]  /*3c30*/  LDCU UR5, c[0x0][0x5cc] ;  /* 0x0000b980ff0577ac */ /* 0x000e660008000800 */
[----:B------:R-:W-:-:S04]  /*3c40*/  UIADD3 UR8, UPT, UPT, UR6, -UR9, URZ ;  /* 0x8000000906087290 */ /* 0x000fc8000fffe0ff */
[----:B------:R-:W-:-:S04]  /*3c50*/  USHF.R.U32.HI UR8, URZ, UR16, UR8 ;  /* 0x00000010ff087299 */ /* 0x000fc80008011608 */
[----:B------:R-:W-:-:S04]  /*3c60*/  UIADD3 UR8, UPT, UPT, UR9, UR8, URZ ;  /* 0x0000000809087290 */ /* 0x000fc8000fffe0ff */
[----:B------:R-:W-:-:S04]  /*3c70*/  USHF.R.U32.HI UR27, URZ, UR15, UR8 ;  /* 0x0000000fff1b7299 */ /* 0x000fc80008011608 */
[----:B------:R-:W-:-:S04]  /*3c80*/  UIADD3 UR27, UPT, UPT, -UR27, URZ, URZ ;  /* 0x000000ff1b1b7290 */ /* 0x000fc8000fffe1ff */
[----:B------:R-:W-:Y:S02]  /*3c90*/  UIMAD UR27, UR4, UR27, UR6 ;  /* 0x0000001b041b72a4 */ /* 0x000fe4000f8e0206 */
[----:B------:R-:W-:-:S04]  /*3ca0*/  UIADD3 UR6, UPT, UPT, -UR6, URZ, URZ ;  /* 0x000000ff06067290 */ /* 0x000fc8000fffe1ff */
[----:B-1----:R-:W-:Y:S01]  /*3cb0*/  UIMAD UR14, UR5, UR6, UR14 ;  /* 0x00000006050e72a4 */ /* 0x002fe2000f8e020e */
[----:B------:R-:W-:Y:S11]  /*3cc0*/  BRA.U !UP0, `(.L_x_39) ;  /* 0xffffffe108d87547 */ /* 0x000ff6000b83ffff */
.L_x_35:
[----:B------:R-:W-:-:S13]  /*3cd0*/  ISETP.NE.AND P0, PT, R71, RZ, PT ;  /* 0x000000ff4700720c */ /* 0x000fda0003f05270 */
[----:B------:R-:W-:Y:S05]  /*3ce0*/  @P0 BRA `(.L_x_40) ;  /* 0x00000000001c0947 */ /* 0x000fea0003800000 */
[----:B------:R-:W3:Y:S01]  /*3cf0*/  S2UR UR4, SR_CgaCtaId ;  /* 0x00000000000479c3 */ /* 0x000ee20000008800 */
[----:B------:R-:W-:Y:S02]  /*3d00*/  ELECT P1, URZ, PT ;  /* 0x0000000000ff782f */ /* 0x000fe40003820000 */
[----:B------:R-:W-:Y:S01]  /*3d10*/  MOV R0, 0x1 ;  /* 0x0000000100007802 */ /* 0x000fe20000000f00 */
[----:B------:R-:W-:-:S04]  /*3d20*/  UMOV UR5, 0x40 ;  /* 0x0000004000057882 */ /* 0x000fc80000000000 */
[----:B------:R-:W-:Y:S01]  /*3d30*/  UVIRTCOUNT.DEALLOC.SMPOOL 0x80 ;  /* 0x000000800000784c */ /* 0x000fe20000000000 */
[----:B---3--:R-:W-:-:S09]  /*3d40*/  ULEA UR4, UR4, UR5, 0x18 ;  /* 0x0000000504047291 */ /* 0x008fd2000f8ec0ff */
[----:B------:R3:W-:Y:S03]  /*3d50*/  @P1 STS.U8 [UR4], R0 ;  /* 0x00000000ff001988 */ /* 0x0007e60008000004 */
.L_x_40:
[----:B------:R-:W-:Y:S06]  /*3d60*/  BAR.SYNC.DEFER_BLOCKING 0x1, 0x80 ;  /* 0x0042000000007b1d */ /* 0x000fec0000010000 */
[----:B------:R-:W-:Y:S05]  /*3d70*/  @P0 BRA `(.L_x_41) ;  /* 0x0000000000a00947 */ /* 0x000fea0003800000 */
[----:B------:R-:W4:Y:S01]  /*3d80*/  S2UR UR5, SR_CgaCtaId ;  /* 0x00000000000579c3 */ /* 0x000f220000008800 */
[----:B------:R-:W-:Y:S01]  /*3d90*/  NOP ;  /* 0x0000000000007918 */ /* 0x000fe20000000000 */
[----:B------:R-:W-:Y:S01]  /*3da0*/  UMOV UR4, 0x50 ;  /* 0x0000005000047882 */ /* 0x000fe20000000000 */
[----:B--2---:R-:W-:Y:S01]  /*3db0*/  LOP3.LUT R4, R70, 0xffff, RZ, 0xc0, !PT ;  /* 0x0000ffff46047812 */ /* 0x004fe200078ec0ff */
[----:B------:R-:W-:Y:S02]  /*3dc0*/  IMAD.MOV.U32 R3, RZ, RZ, 0xff ;  /* 0x000000ffff037424 */ /* 0x000fe400078e00ff */
[----:B-1----:R-:W-:Y:S01]  /*3dd0*/  IMAD.MOV.U32 R2, RZ, RZ, 0x1 ;  /* 0x00000001ff027424 */ /* 0x002fe200078e00ff */
[----:B------:R-:W-:-:S04]  /*3de0*/  SHF.R.U32.HI R4, RZ, 0x5, R4 ;  /* 0x00000005ff047819 */ /* 0x000fc80000011604 */
[----:B------:R-:W-:Y:S01]  /*3df0*/  SHF.L.U32 R3, R3, R4, RZ ;  /* 0x0000000403037219 */ /* 0x000fe200000006ff */
[----:B------:R-:W-:-:S05]  /*3e00*/  VIADD R5, R4, 0x10 ;  /* 0x0000001004057836 */ /* 0x000fca0000000000 */
[----:B------:R-:W-:Y:S01]  /*3e10*/  SHF.L.U32 R2, R2, R5, RZ ;  /* 0x0000000502027219 */ /* 0x000fe200000006ff */
[----:B----4-:R-:W-:-:S03]  /*3e20*/  ULEA UR5, UR5, UR4, 0x18 ;  /* 0x0000000405057291 */ /* 0x010fc6000f8ec0ff */
[----:B------:R-:W-:-:S04]  /*3e30*/  LOP3.LUT R5, R2, R3, RZ, 0xfc, !PT ;  /* 0x0000000302057212 */ /* 0x000fc800078efcff */
[C---:B------:R-:W-:Y:S02]  /*3e40*/  LOP3.LUT R3, R5.reuse, 0xffff, RZ, 0xc0, !PT ;  /* 0x0000ffff05037812 */ /* 0x040fe400078ec0ff */
[----:B---3--:R-:W1:Y:S02]  /*3e50*/  LDS R0, [UR5] ;  /* 0x00000005ff007984 */ /* 0x008e640008000800 */
[----:B-1----:R-:W-:-:S04]  /*3e60*/  LOP3.LUT R2, R5, 0xffff, R0, 0x80, !PT ;  /* 0x0000ffff05027812 */ /* 0x002fc800078e8000 */
[----:B------:R-:W-:-:S13]  /*3e70*/  ISETP.NE.AND P0, PT, R2, R3, PT ;  /* 0x000000030200720c */ /* 0x000fda0003f05270 */
[----:B------:R-:W-:Y:S05]  /*3e80*/  @P0 BRA `(.L_x_42) ;  /* 0x0000000000500947 */ /* 0x000fea0003800000 */
[----:B------:R-:W-:Y:S02]  /*3e90*/  SHF.R.U32.HI R0, RZ, 0x10, R0 ;  /* 0x00000010ff007819 */ /* 0x000fe40000011600 */
[----:B------:R-:W-:-:S04]  /*3ea0*/  SHF.R.U32.HI R3, RZ, 0x10, R5 ;  /* 0x00000010ff037819 */ /* 0x000fc80000011605 */
[----:B------:R-:W-:-:S04]  /*3eb0*/  LOP3.LUT R0, R0, R3, RZ, 0xc0, !PT ;  /* 0x0000000300007212 */ /* 0x000fc800078ec0ff */
[----:B------:R-:W-:-:S13]  /*3ec0*/  ISETP.NE.AND P0, PT, R0, R3, PT ;  /* 0x000000030000720c */ /* 0x000fda0003f05270 */
[----:B------:R-:W-:Y:S05]  /*3ed0*/  @P0 BRA `(.L_x_43) ;  /* 0x0000000000300947 */ /* 0x000fea0003800000 */
[----:B------:R-:W-:Y:S01]  /*3ee0*/  R2UR UR7, R5 ;  /* 0x00000000050772ca */ /* 0x000fe200000e0000 */
[----:B------:R-:W1:Y:S01]  /*3ef0*/  S2R R2, SR_LANEID ;  /* 0x0000000000027919 */ /* 0x000e620000000000 */
[----:B------:R-:W-:Y:S02]  /*3f00*/  VOTEU.ANY UR6, UPT, PT ;  /* 0x0000000000067886 */ /* 0x000fe400038e0100 */
[----:B------:R-:W-:-:S09]  /*3f10*/  UFLO.U32 UR6, UR6 ;  /* 0x00000006000672bd */ /* 0x000fd200080e0000 */
[----:B------:R-:W-:-:S06]  /*3f20*/  ULOP3.LUT UR7, URZ, UR7, URZ, 0x33, !UPT ;  /* 0x00000007ff077292 */ /* 0x000fcc000f8e33ff */
[----:B------:R-:W-:-:S04]  /*3f30*/  IMAD.U32 R0, RZ, RZ, UR7 ;  /* 0x00000007ff007e24 */ /* 0x000fc8000f8e00ff */
[----:B------:R-:W2:Y:S02]  /*3f40*/  REDUX UR4, R0 ;  /* 0x00000000000473c4 */ /* 0x000ea40000000000 */
[----:B------:R3:W-:Y:S01]  /*3f50*/  UTCATOMSWS.AND URZ, UR7 ;  /* 0x0000000700ff79e3 */ /* 0x0007e20008000000 */
[----:B-1----:R-:W-:Y:S01]  /*3f60*/  ISETP.EQ.U32.AND P0, PT, R2, UR6, PT ;  /* 0x0000000602007c0c */ /* 0x002fe2000bf02070 */
[----:B--2---:R-:W-:-:S12]  /*3f70*/  IMAD.U32 R2, RZ, RZ, UR4 ;  /* 0x00000004ff027e24 */ /* 0x004fd8000f8e00ff */
[----:B------:R3:W-:Y:S01]  /*3f80*/  @P0 ATOMS.AND RZ, [UR5], R2 ;  /* 0x00000002ffff098c */ /* 0x0007e2000a800005 */
[----:B------:R-:W-:Y:S05]  /*3f90*/  BRA `(.L_x_44) ;  /* 0x0000000000147947 */ /* 0x000fea0003800000 */
.L_x_43:
[----:B------:R-:W-:Y:S02]  /*3fa0*/  MOV R2, 0x3fc0 ;  /* 0x00003fc000027802 */ /* 0x000fe40000000f00 */
[----:B------:R-:W-:Y:S05]  /*3fb0*/  CALL.REL.NOINC `($__internal_0_$__cuda_sm10x_tcgen05_guardrail_trap_col_being_dealloced_not_returned_by_alloc) ;  /* 0x0000000000c47944 */ /* 0x000fea0003c00000 */
[----:B------:R-:W-:Y:S05]  /*3fc0*/  BRA `(.L_x_44) ;  /* 0x0000000000087947 */ /* 0x000fea0003800000 */
.L_x_42:
[----:B------:R-:W-:Y:S02]  /*3fd0*/  MOV R2, 0x3ff0 ;  /* 0x00003ff000027802 */ /* 0x000fe40000000f00 */
[----:B------:R-:W-:Y:S05]  /*3fe0*/  CALL.REL.NOINC `($__internal_2_$__cuda_sm10x_tcgen05_guardrail_trap_unallocated_columns_being_dealloced) ;  /* 0x0000000000d07944 */ /* 0x000fea0003c00000 */
.L_x_44:
[----:B------:R-:W-:Y:S01]  /*3ff0*/  NOP ;  /* 0x0000000000007918 */ /* 0x000fe20000000000 */
.L_x_41:
[----:B------:R-:W-:-:S04]  /*4000*/  DEPBAR.LE SB0, 0x0 ;  /* 0x000080000000791a */ /* 0x000fc80000000000 */
[----:B---3--:R-:W-:Y:S05]  /*4010*/  EXIT ;  /* 0x000000000000794d */ /* 0x008fea0003800000 */
.L_x_18:
[----:B------:R-:W-:Y:S02]  /*4020*/  MOV R6, UR23 ;  /* 0x0000001700067c02 */ /* 0x000fe40008000f00 */
[----:B------:R-:W-:Y:S02]  /*4030*/  MOV R7, UR23 ;  /* 0x0000001700077c02 */ /* 0x000fe40008000f00 */
[----:B------:R-:W-:-:S07]  /*4040*/  MOV R0, UR9 ;  /* 0x0000000900007c02 */ /* 0x000fce0008000f00 */
.L_x_45:
[----:B-1----:R1:W2:Y:S02]  /*4050*/  SYNCS.PHASECHK.TRANS64.TRYWAIT P0, [R0+URZ+0x20], R7 ;  /* 0x00002007000075a7 */ /* 0x0022a400080011ff */
[----:B--2---:R-:W-:Y:S05]  /*4060*/  @!P0 NANOSLEEP.SYNCS 0x989680 ;  /* 0x009896800000895d */ /* 0x004fea0003900000 */
[----:B------:R-:W2:Y:S02]  /*4070*/  @!P0 SYNCS.PHASECHK.TRANS64 P0, [R0+URZ+0x20], R7 ;  /* 0x00002007000085a7 */ /* 0x000ea400080010ff */
[----:B--2---:R-:W-:Y:S05]  /*4080*/  @!P0 BRA `(.L_x_45) ;  /* 0xfffffffc00f08947 */ /* 0x004fea000383ffff */
[----:B------:R-:W-:Y:S05]  /*4090*/  BRA `(.L_x_17) ;  /* 0xffffffc800b87947 */ /* 0x000fea000383ffff */
.L_x_21:
[----:B------:R-:W-:Y:S02]  /*40a0*/  MOV R2, UR6 ;  /* 0x0000000600027c02 */ /* 0x000fe40008000f00 */
[----:B------:R-:W-:Y:S02]  /*40b0*/  MOV R3, UR6 ;  /* 0x0000000600037c02 */ /* 0x000fe40008000f00 */
[----:B------:R-:W-:-:S07]  /*40c0*/  MOV R0, UR5 ;  /* 0x0000000500007c02 */ /* 0x000fce0008000f00 */
.L_x_46:
[----:B-1----:R1:W5:Y:S02]  /*40d0*/  SYNCS.PHASECHK.TRANS64.TRYWAIT P0, [R0+URZ+0x20], R3 ;  /* 0x00002003000075a7 */ /* 0x00236400080011ff */
[----:B-----5:R-:W-:Y:S05]  /*40e0*/  @!P0 NANOSLEEP.SYNCS 0x989680 ;  /* 0x009896800000895d */ /* 0x020fea0003900000 */
[----:B------:R-:W5:Y:S02]  /*40f0*/  @!P0 SYNCS.PHASECHK.TRANS64 P0, [R0+URZ+0x20], R3 ;  /* 0x00002003000085a7 */ /* 0x000f6400080010ff */
[----:B-----5:R-:W-:Y:S05]  /*4100*/  @!P0 BRA `(.L_x_46) ;  /* 0xfffffffc00f08947 */ /* 0x020fea000383ffff */
[----:B------:R-:W-:Y:S05]  /*4110*/  BRA `(.L_x_47) ;  /* 0xffffffcc00a47947 */ /* 0x000fea000383ffff */
.L_x_24:
[----:B------:R-:W-:Y:S02]  /*4120*/  MOV R0, UR7 ;  /* 0x0000000700007c02 */ /* 0x000fe40008000f00 */
[----:B------:R-:W-:-:S07]  /*4130*/  MOV R3, R2 ;  /* 0x0000000200037202 */ /* 0x000fce0000000f00 */
.L_x_48:
[----:B-1----:R1:W4:Y:S02]  /*4140*/  SYNCS.PHASECHK.TRANS64.TRYWAIT P0, [R0+URZ+0x50], R3 ;  /* 0x00005003000075a7 */ /* 0x00232400080011ff */
[----:B----4-:R-:W-:Y:S05]  /*4150*/  @!P0 NANOSLEEP.SYNCS 0x989680 ;  /* 0x009896800000895d */ /* 0x010fea0003900000 */
[----:B------:R-:W4:Y:S02]  /*4160*/  @!P0 SYNCS.PHASECHK.TRANS64 P0, [R0+URZ+0x50], R3 ;  /* 0x00005003000085a7 */ /* 0x000f2400080010ff */
[----:B----4-:R-:W-:Y:S05]  /*4170*/  @!P0 BRA `(.L_x_48) ;  /* 0xfffffffc00f08947 */ /* 0x010fea000383ffff */
[----:B------:R-:W-:Y:S05]  /*4180*/  BRA `(.L_x_49) ;  /* 0xffffffd000747947 */ /* 0x000fea000383ffff */
.L_x_26:
[----:B------:R-:W-:Y:S02]  /*4190*/  MOV R2, UR13 ;  /* 0x0000000d00027c02 */ /* 0x000fe40008000f00 */
[----:B------:R-:W-:Y:S02]  /*41a0*/  MOV R3, UR13 ;  /* 0x0000000d00037c02 */ /* 0x000fe40008000f00 */
[----:B------:R-:W-:Y:S07]  /*41b0*/  MOV R0, UR5 ;  /* 0x0000000500007c02 */ /* 0x000fee0008000f00 */
.L_x_50:
[----:B-1----:R1:W4:Y:S02]  /*41c0*/  SYNCS.PHASECHK.TRANS64.TRYWAIT P1, [R0+URZ], R3 ;  /* 0x00000003000075a7 */ /* 0x00232400080211ff */
[----:B----4-:R-:W-:Y:S05]  /*41d0*/  @!P1 NANOSLEEP.SYNCS 0x989680 ;  /* 0x009896800000995d */ /* 0x010fea0003900000 */
[----:B------:R-:W4:Y:S02]  /*41e0*/  @!P1 SYNCS.PHASECHK.TRANS64 P1, [R0+URZ], R3 ;  /* 0x00000003000095a7 */ /* 0x000f2400080210ff */
[----:B----4-:R-:W-:Y:S05]  /*41f0*/  @!P1 BRA `(.L_x_50) ;  /* 0xfffffffc00f09947 */ /* 0x010fea000383ffff */
[----:B------:R-:W-:Y:S05]  /*4200*/  BRA `(.L_x_25) ;  /* 0xffffffd000b87947 */ /* 0x000fea000383ffff */
.L_x_29:
[----:B------:R-:W-:-:S07]  /*4210*/  MOV R3, R2 ;  /* 0x0000000200037202 */ /* 0x000fce0000000f00 */
.L_x_51:
[----:B-1----:R1:W4:Y:S02]  /*4220*/  SYNCS.PHASECHK.TRANS64.TRYWAIT P0, [R0+URZ+0x50], R3 ;  /* 0x00005003000075a7 */ /* 0x00232400080011ff */
[----:B----4-:R-:W-:Y:S05]  /*4230*/  @!P0 NANOSLEEP.SYNCS 0x989680 ;  /* 0x009896800000895d */ /* 0x010fea0003900000 */
[----:B------:R-:W4:Y:S02]  /*4240*/  @!P0 SYNCS.PHASECHK.TRANS64 P0, [R0+URZ+0x50], R3 ;  /* 0x00005003000085a7 */ /* 0x000f2400080010ff */
[----:B----4-:R-:W-:Y:S05]  /*4250*/  @!P0 BRA `(.L_x_51) ;  /* 0xfffffffc00f08947 */ /* 0x010fea000383ffff */
[----:B------:R-:W-:Y:S05]  /*4260*/  BRA `(.L_x_22) ;  /* 0xffffffd400647947 */ /* 0x000fea000383ffff */
.L_x_36:
[----:B------:R-:W-:-:S07]  /*4270*/  MOV R4, R5 ;  /* 0x0000000500047202 */ /* 0x000fce0000000f00 */
.L_x_52:
[----:B-1----:R1:W2:Y:S02]  /*4280*/  SYNCS.PHASECHK.TRANS64.TRYWAIT P1, [R0+URZ+0x40], R5 ;  /* 0x00004005000075a7 */ /* 0x0022a400080211ff */
[----:B--2---:R-:W-:Y:S05]  /*4290*/  @!P1 NANOSLEEP.SYNCS 0x989680 ;  /* 0x009896800000995d */ /* 0x004fea0003900000 */
[----:B------:R-:W2:Y:S02]  /*42a0*/  @!P1 SYNCS.PHASECHK.TRANS64 P1, [R0+URZ+0x40], R5 ;  /* 0x00004005000095a7 */ /* 0x000ea400080210ff */
[----:B--2---:R-:W-:Y:S05]  /*42b0*/  @!P1 BRA `(.L_x_52) ;  /* 0xfffffffc00f09947 */ /* 0x004fea000383ffff */
[----:B------:R-:W-:Y:S05]  /*42c0*/  BRA `(.L_x_53) ;  /* 0xffffffdc00a07947 */ /* 0x000fea000383ffff */
        .weak           $__internal_0_$__cuda_sm10x_tcgen05_guardrail_trap_col_being_dealloced_not_returned_by_alloc
        .type           $__internal_0_$__cuda_sm10x_tcgen05_guardrail_trap_col_being_dealloced_not_returned_by_alloc,@function
        .size           $__internal_0_$__cuda_sm10x_tcgen05_guardrail_trap_col_being_dealloced_not_returned_by_alloc,($__internal_1_$__cuda_sm10x_tcgen05_guardrail_trap_phase_invalid_during_alloc - $__internal_0_$__cuda_sm10x_tcgen05_guardrail_trap_col_being_dealloced_not_returned_by_alloc)
$__internal_0_$__cuda_sm10x_tcgen05_guardrail_trap_col_being_dealloced_not_returned_by_alloc:
[----:B------:R-:W-:Y:S05]  /*42d0*/  BPT.TRAP 0x1 ;  /* 0x000000040000795c */ /* 0x000fea0000300000 */
[----:B------:R-:W-:-:S04]  /*42e0*/  HFMA2 R3, -RZ, RZ, 0, 0 ;  /* 0x00000000ff037431 */ /* 0x000fc800000001ff */
[----:B------:R-:W-:Y:S05]  /*42f0*/  RET.REL.NODEC R2 `(kernel_cutlass_kernel_cudnngemm_swigludense_gemm_persistent_swigluPersistentDenseGemmKernel_object_at__TiledMMA_ThrLayoutVMNK11110000_PermutationMNK____MMAAtom_ThrID10_ShapeMNK6425632_TVL_0) ;  /* 0xffffffbc02407950 */ /* 0x000fea0003c3ffff */
        .weak           $__internal_1_$__cuda_sm10x_tcgen05_guardrail_trap_phase_invalid_during_alloc
        .type           $__internal_1_$__cuda_sm10x_tcgen05_guardrail_trap_phase_invalid_during_alloc,@function
        .size           $__internal_1_$__cuda_sm10x_tcgen05_guardrail_trap_phase_invalid_during_alloc,($__internal_2_$__cuda_sm10x_tcgen05_guardrail_trap_unallocated_columns_being_dealloced - $__internal_1_$__cuda_sm10x_tcgen05_guardrail_trap_phase_invalid_during_alloc)
$__internal_1_$__cuda_sm10x_tcgen05_guardrail_trap_phase_invalid_during_alloc:
[----:B------:R-:W-:Y:S05]  /*4300*/  BPT.TRAP 0x1 ;  /* 0x000000040000795c */ /* 0x000fea0000300000 */
[----:B------:R-:W-:-:S04]  /*4310*/  MOV R3, 0x0 ;  /* 0x0000000000037802 */ /* 0x000fc80000000f00 */
[----:B------:R-:W-:Y:S05]  /*4320*/  RET.REL.NODEC R2 `(kernel_cutlass_kernel_cudnngemm_swigludense_gemm_persistent_swigluPersistentDenseGemmKernel_object_at__TiledMMA_ThrLayoutVMNK11110000_PermutationMNK____MMAAtom_ThrID10_ShapeMNK6425632_TVL_0) ;  /* 0xffffffbc02347950 */ /* 0x000fea0003c3ffff */
        .weak           $__internal_2_$__cuda_sm10x_tcgen05_guardrail_trap_unallocated_columns_being_dealloced
        .type           $__internal_2_$__cuda_sm10x_tcgen05_guardrail_trap_unallocated_columns_being_dealloced,@function
        .size           $__internal_2_$__cuda_sm10x_tcgen05_guardrail_trap_unallocated_columns_being_dealloced,(.L_x_57 - $__internal_2_$__cuda_sm10x_tcgen05_guardrail_trap_unallocated_columns_being_dealloced)
$__internal_2_$__cuda_sm10x_tcgen05_guardrail_trap_unallocated_columns_being_dealloced:
[----:B------:R-:W-:Y:S05]  /*4330*/  BPT.TRAP 0x1 ;  /* 0x000000040000795c */ /* 0x000fea0000300000 */
[----:B------:R-:W-:-:S04]  /*4340*/  HFMA2 R3, -RZ, RZ, 0, 0 ;  /* 0x00000000ff037431 */ /* 0x000fc800000001ff */
[----:B------:R-:W-:Y:S05]  /*4350*/  RET.REL.NODEC R2 `(kernel_cutlass_kernel_cudnngemm_swigludense_gemm_persistent_swigluPersistentDenseGemmKernel_object_at__TiledMMA_ThrLayoutVMNK11110000_PermutationMNK____MMAAtom_ThrID10_ShapeMNK6425632_TVL_0) ;  /* 0xffffffbc02287950 */ /* 0x000fea0003c3ffff */
.L_x_54:
[----:B------:R-:W-:-:S00]  /*4360*/  BRA `(.L_x_54) ;  /* 0xfffffffc00fc7947 */ /* 0x000fc0000383ffff */
[----:B------:R-:W-:-:S00]  /*4370*/  NOP ;  /* 0x0000000000007918 */ /* 0x000fc00000000000 */
        /* <DEDUP_REMOVED lines=8> */
.L_x_57:


//--------------------- .nv.shared.kernel_cutlass_kernel_cudnngemm_swigludense_gemm_persistent_swigluPersistentDenseGemmKernel_object_at__TiledMMA_ThrLayoutVMNK11110000_PermutationMNK____MMAAtom_ThrID10_ShapeMNK6425632_TVL_0 --------------------------
	.section	.nv.shared.kernel_cutlass_kernel_cudnngemm_swigludense_gemm_persistent_swigluPersistentDenseGemmKernel_object_at__TiledMMA_ThrLayoutVMNK11110000_PermutationMNK____MMAAtom_ThrID10_ShapeMNK6425632_TVL_0,"aw",@nobits
	.sectionflags	@""
	.align	1024
	.zero		1024


//--------------------- .nv.shared.reserved.0     --------------------------
	.section	.nv.shared.reserved.0,"aw",@nobits
	.align	8
	.weak		__nv_reservedSMEM_offset_0_alias
	.size		__nv_reservedSMEM_offset_0_alias, 0, 64
	.other		__nv_reservedSMEM_offset_0_alias,@"STO_CUDA_RESERVED_SHARED STV_DEFAULT"
__nv_reservedSMEM_offset_0_alias:
	.zero		0
.nv.shared.reserved.0:
	.zero		64
	.weak		__nv_reservedSMEM_allocation_phase
	.type		__nv_reservedSMEM_allocation_phase,@object
	.size		__nv_reservedSMEM_allocation_phase,(.L_0 - __nv_reservedSMEM_allocation_phase)
__nv_reservedSMEM_allocation_phase:
	.zero		1
.L_0:
	.zero		7
	.weak		__nv_reservedSMEM_devtool_atexit_pc
	.type		__nv_reservedSMEM_devtool_atexit_pc,@object
	.size		__nv_reservedSMEM_devtool_atexit_pc,(__nv_reservedSMEM_allocation_mask - __nv_reservedSMEM_devtool_atexit_pc)
__nv_reservedSMEM_devtool_atexit_pc:
	.zero		8
	.weak		__nv_reservedSMEM_allocation_mask
	.type		__nv_reservedSMEM_allocation_mask,@object
	.size		__nv_reservedSMEM_allocation_mask,(.L_2 - __nv_reservedSMEM_allocation_mask)
__nv_reservedSMEM_allocation_mask:
	.zero		4
.L_2:


//--------------------- .nv.constant0.kernel_cutlass_kernel_cudnngemm_swigludense_gemm_persistent_swigluPersistentDenseGemmKernel_object_at__TiledMMA_ThrLayoutVMNK11110000_PermutationMNK____MMAAtom_ThrID10_ShapeMNK6425632_TVL_0 --------------------------
	.section	.nv.constant0.kernel_cutlass_kernel_cudnngemm_swigludense_gemm_persistent_swigluPersistentDenseGemmKernel_object_at__TiledMMA_ThrLayoutVMNK11110000_PermutationMNK____MMAAtom_ThrID10_ShapeMNK6425632_TVL_0,"a",@progbits
	.sectionflags	@""
	.align	4
.nv.constant0.kernel_cutlass_kernel_cudnngemm_swigludense_gemm_persistent_swigluPersistentDenseGemmKernel_object_at__TiledMMA_ThrLayoutVMNK11110000_PermutationMNK____MMAAtom_ThrID10_ShapeMNK6425632_TVL_0:
	.zero		1512


//--------------------- SYMBOLS --------------------------

	.type		.nv.reservedSmem.offset0,@object
	.size		.nv.reservedSmem.offset0,0x4
	.type		.nv.reservedSmem.cap,@object
	.size		.nv.reservedSmem.cap,0x4
